//
// Generated by NVIDIA NVVM Compiler
//
// Compiler Build ID: CL-36424714
// Cuda compilation tools, release 13.0, V13.0.88
// Based on NVVM 20.0.0
//

.version 9.0
.target sm_100
.address_size 64

	// .globl	_Z24batchnorm_forward_kernelPKfPfS0_S0_S1_S1_iif

.visible .entry _Z24batchnorm_forward_kernelPKfPfS0_S0_S1_S1_iif(
	.param .u64 .ptr .align 1 _Z24batchnorm_forward_kernelPKfPfS0_S0_S1_S1_iif_param_0,
	.param .u64 .ptr .align 1 _Z24batchnorm_forward_kernelPKfPfS0_S0_S1_S1_iif_param_1,
	.param .u64 .ptr .align 1 _Z24batchnorm_forward_kernelPKfPfS0_S0_S1_S1_iif_param_2,
	.param .u64 .ptr .align 1 _Z24batchnorm_forward_kernelPKfPfS0_S0_S1_S1_iif_param_3,
	.param .u64 .ptr .align 1 _Z24batchnorm_forward_kernelPKfPfS0_S0_S1_S1_iif_param_4,
	.param .u64 .ptr .align 1 _Z24batchnorm_forward_kernelPKfPfS0_S0_S1_S1_iif_param_5,
	.param .u32 _Z24batchnorm_forward_kernelPKfPfS0_S0_S1_S1_iif_param_6,
	.param .u32 _Z24batchnorm_forward_kernelPKfPfS0_S0_S1_S1_iif_param_7,
	.param .f32 _Z24batchnorm_forward_kernelPKfPfS0_S0_S1_S1_iif_param_8
)
{
	.reg .pred 	%p<29>;
	.reg .b32 	%r<93>;
	.reg .b32 	%f<348>;
	.reg .b64 	%rd<129>;

	ld.param.u64 	%rd11, [_Z24batchnorm_forward_kernelPKfPfS0_S0_S1_S1_iif_param_0];
	ld.param.u64 	%rd12, [_Z24batchnorm_forward_kernelPKfPfS0_S0_S1_S1_iif_param_1];
	ld.param.u64 	%rd7, [_Z24batchnorm_forward_kernelPKfPfS0_S0_S1_S1_iif_param_2];
	ld.param.u64 	%rd8, [_Z24batchnorm_forward_kernelPKfPfS0_S0_S1_S1_iif_param_3];
	ld.param.u64 	%rd9, [_Z24batchnorm_forward_kernelPKfPfS0_S0_S1_S1_iif_param_4];
	ld.param.u64 	%rd10, [_Z24batchnorm_forward_kernelPKfPfS0_S0_S1_S1_iif_param_5];
	ld.param.u32 	%r58, [_Z24batchnorm_forward_kernelPKfPfS0_S0_S1_S1_iif_param_6];
	ld.param.u32 	%r59, [_Z24batchnorm_forward_kernelPKfPfS0_S0_S1_S1_iif_param_7];
	ld.param.f32 	%f29, [_Z24batchnorm_forward_kernelPKfPfS0_S0_S1_S1_iif_param_8];
	cvta.to.global.u64 	%rd1, %rd12;
	cvta.to.global.u64 	%rd2, %rd11;
	mov.u32 	%r60, %ctaid.x;
	mov.u32 	%r61, %ntid.x;
	mov.u32 	%r62, %tid.x;
	mad.lo.s32 	%r1, %r60, %r61, %r62;
	setp.ge.s32 	%p1, %r1, %r59;
	@%p1 bra 	$L__BB0_39;
	setp.lt.s32 	%p2, %r58, 1;
	mov.f32 	%f338, 0f00000000;
	@%p2 bra 	$L__BB0_14;
	and.b32  	%r2, %r58, 15;
	setp.lt.u32 	%p3, %r58, 16;
	mov.f32 	%f338, 0f00000000;
	mov.b32 	%r77, 0;
	@%p3 bra 	$L__BB0_5;
	and.b32  	%r77, %r58, 2147483632;
	neg.s32 	%r75, %r77;
	shl.b32 	%r5, %r59, 4;
	mov.f32 	%f338, 0f00000000;
	mul.wide.s32 	%rd15, %r59, 4;
	mov.u32 	%r74, %r1;
$L__BB0_4:
	.pragma "nounroll";
	mul.wide.s32 	%rd13, %r74, 4;
	add.s64 	%rd14, %rd2, %rd13;
	ld.global.f32 	%f34, [%rd14];
	add.f32 	%f35, %f338, %f34;
	add.s64 	%rd16, %rd14, %rd15;
	ld.global.f32 	%f36, [%rd16];
	add.f32 	%f37, %f35, %f36;
	add.s64 	%rd17, %rd16, %rd15;
	ld.global.f32 	%f38, [%rd17];
	add.f32 	%f39, %f37, %f38;
	add.s64 	%rd18, %rd17, %rd15;
	ld.global.f32 	%f40, [%rd18];
	add.f32 	%f41, %f39, %f40;
	add.s64 	%rd19, %rd18, %rd15;
	ld.global.f32 	%f42, [%rd19];
	add.f32 	%f43, %f41, %f42;
	add.s64 	%rd20, %rd19, %rd15;
	ld.global.f32 	%f44, [%rd20];
	add.f32 	%f45, %f43, %f44;
	add.s64 	%rd21, %rd20, %rd15;
	ld.global.f32 	%f46, [%rd21];
	add.f32 	%f47, %f45, %f46;
	add.s64 	%rd22, %rd21, %rd15;
	ld.global.f32 	%f48, [%rd22];
	add.f32 	%f49, %f47, %f48;
	add.s64 	%rd23, %rd22, %rd15;
	ld.global.f32 	%f50, [%rd23];
	add.f32 	%f51, %f49, %f50;
	add.s64 	%rd24, %rd23, %rd15;
	ld.global.f32 	%f52, [%rd24];
	add.f32 	%f53, %f51, %f52;
	add.s64 	%rd25, %rd24, %rd15;
	ld.global.f32 	%f54, [%rd25];
	add.f32 	%f55, %f53, %f54;
	add.s64 	%rd26, %rd25, %rd15;
	ld.global.f32 	%f56, [%rd26];
	add.f32 	%f57, %f55, %f56;
	add.s64 	%rd27, %rd26, %rd15;
	ld.global.f32 	%f58, [%rd27];
	add.f32 	%f59, %f57, %f58;
	add.s64 	%rd28, %rd27, %rd15;
	ld.global.f32 	%f60, [%rd28];
	add.f32 	%f61, %f59, %f60;
	add.s64 	%rd29, %rd28, %rd15;
	ld.global.f32 	%f62, [%rd29];
	add.f32 	%f63, %f61, %f62;
	add.s64 	%rd30, %rd29, %rd15;
	ld.global.f32 	%f64, [%rd30];
	add.f32 	%f338, %f63, %f64;
	add.s32 	%r75, %r75, 16;
	add.s32 	%r74, %r74, %r5;
	setp.ne.s32 	%p4, %r75, 0;
	@%p4 bra 	$L__BB0_4;
$L__BB0_5:
	setp.eq.s32 	%p5, %r2, 0;
	@%p5 bra 	$L__BB0_14;
	and.b32  	%r11, %r58, 7;
	setp.lt.u32 	%p6, %r2, 8;
	@%p6 bra 	$L__BB0_8;
	mad.lo.s32 	%r64, %r77, %r59, %r1;
	mul.wide.s32 	%rd31, %r64, 4;
	add.s64 	%rd32, %rd2, %rd31;
	ld.global.f32 	%f66, [%rd32];
	add.f32 	%f67, %f338, %f66;
	mul.wide.s32 	%rd33, %r59, 4;
	add.s64 	%rd34, %rd32, %rd33;
	ld.global.f32 	%f68, [%rd34];
	add.f32 	%f69, %f67, %f68;
	add.s64 	%rd35, %rd34, %rd33;
	ld.global.f32 	%f70, [%rd35];
	add.f32 	%f71, %f69, %f70;
	add.s64 	%rd36, %rd35, %rd33;
	ld.global.f32 	%f72, [%rd36];
	add.f32 	%f73, %f71, %f72;
	add.s64 	%rd37, %rd36, %rd33;
	ld.global.f32 	%f74, [%rd37];
	add.f32 	%f75, %f73, %f74;
	add.s64 	%rd38, %rd37, %rd33;
	ld.global.f32 	%f76, [%rd38];
	add.f32 	%f77, %f75, %f76;
	add.s64 	%rd39, %rd38, %rd33;
	ld.global.f32 	%f78, [%rd39];
	add.f32 	%f79, %f77, %f78;
	add.s64 	%rd40, %rd39, %rd33;
	ld.global.f32 	%f80, [%rd40];
	add.f32 	%f338, %f79, %f80;
	add.s32 	%r77, %r77, 8;
$L__BB0_8:
	setp.eq.s32 	%p7, %r11, 0;
	@%p7 bra 	$L__BB0_14;
	and.b32  	%r14, %r58, 3;
	setp.lt.u32 	%p8, %r11, 4;
	@%p8 bra 	$L__BB0_11;
	mad.lo.s32 	%r65, %r77, %r59, %r1;
	mul.wide.s32 	%rd41, %r65, 4;
	add.s64 	%rd42, %rd2, %rd41;
	ld.global.f32 	%f82, [%rd42];
	add.f32 	%f83, %f338, %f82;
	mul.wide.s32 	%rd43, %r59, 4;
	add.s64 	%rd44, %rd42, %rd43;
	ld.global.f32 	%f84, [%rd44];
	add.f32 	%f85, %f83, %f84;
	add.s64 	%rd45, %rd44, %rd43;
	ld.global.f32 	%f86, [%rd45];
	add.f32 	%f87, %f85, %f86;
	add.s64 	%rd46, %rd45, %rd43;
	ld.global.f32 	%f88, [%rd46];
	add.f32 	%f338, %f87, %f88;
	add.s32 	%r77, %r77, 4;
$L__BB0_11:
	setp.eq.s32 	%p9, %r14, 0;
	@%p9 bra 	$L__BB0_14;
	mad.lo.s32 	%r80, %r77, %r59, %r1;
	neg.s32 	%r79, %r14;
$L__BB0_13:
	.pragma "nounroll";
	mul.wide.s32 	%rd47, %r80, 4;
	add.s64 	%rd48, %rd2, %rd47;
	ld.global.f32 	%f89, [%rd48];
	add.f32 	%f338, %f338, %f89;
	add.s32 	%r80, %r80, %r59;
	add.s32 	%r79, %r79, 1;
	setp.ne.s32 	%p10, %r79, 0;
	@%p10 bra 	$L__BB0_13;
$L__BB0_14:
	setp.lt.s32 	%p11, %r58, 1;
	cvt.rn.f32.s32 	%f14, %r58;
	div.rn.f32 	%f15, %f338, %f14;
	cvta.to.global.u64 	%rd49, %rd9;
	mul.wide.s32 	%rd50, %r1, 4;
	add.s64 	%rd3, %rd49, %rd50;
	st.global.f32 	[%rd3], %f15;
	mov.f32 	%f347, 0f00000000;
	@%p11 bra 	$L__BB0_27;
	and.b32  	%r23, %r58, 15;
	setp.lt.u32 	%p12, %r58, 16;
	mov.f32 	%f347, 0f00000000;
	mov.b32 	%r84, 0;
	@%p12 bra 	$L__BB0_18;
	and.b32  	%r84, %r58, 2147483632;
	neg.s32 	%r82, %r84;
	shl.b32 	%r26, %r59, 4;
	mov.f32 	%f347, 0f00000000;
	mul.wide.s32 	%rd53, %r59, 4;
	mov.u32 	%r81, %r1;
$L__BB0_17:
	.pragma "nounroll";
	mul.wide.s32 	%rd51, %r81, 4;
	add.s64 	%rd52, %rd2, %rd51;
	ld.global.f32 	%f94, [%rd52];
	sub.f32 	%f95, %f94, %f15;
	fma.rn.f32 	%f96, %f95, %f95, %f347;
	add.s64 	%rd54, %rd52, %rd53;
	ld.global.f32 	%f97, [%rd54];
	sub.f32 	%f98, %f97, %f15;
	fma.rn.f32 	%f99, %f98, %f98, %f96;
	add.s64 	%rd55, %rd54, %rd53;
	ld.global.f32 	%f100, [%rd55];
	sub.f32 	%f101, %f100, %f15;
	fma.rn.f32 	%f102, %f101, %f101, %f99;
	add.s64 	%rd56, %rd55, %rd53;
	ld.global.f32 	%f103, [%rd56];
	sub.f32 	%f104, %f103, %f15;
	fma.rn.f32 	%f105, %f104, %f104, %f102;
	add.s64 	%rd57, %rd56, %rd53;
	ld.global.f32 	%f106, [%rd57];
	sub.f32 	%f107, %f106, %f15;
	fma.rn.f32 	%f108, %f107, %f107, %f105;
	add.s64 	%rd58, %rd57, %rd53;
	ld.global.f32 	%f109, [%rd58];
	sub.f32 	%f110, %f109, %f15;
	fma.rn.f32 	%f111, %f110, %f110, %f108;
	add.s64 	%rd59, %rd58, %rd53;
	ld.global.f32 	%f112, [%rd59];
	sub.f32 	%f113, %f112, %f15;
	fma.rn.f32 	%f114, %f113, %f113, %f111;
	add.s64 	%rd60, %rd59, %rd53;
	ld.global.f32 	%f115, [%rd60];
	sub.f32 	%f116, %f115, %f15;
	fma.rn.f32 	%f117, %f116, %f116, %f114;
	add.s64 	%rd61, %rd60, %rd53;
	ld.global.f32 	%f118, [%rd61];
	sub.f32 	%f119, %f118, %f15;
	fma.rn.f32 	%f120, %f119, %f119, %f117;
	add.s64 	%rd62, %rd61, %rd53;
	ld.global.f32 	%f121, [%rd62];
	sub.f32 	%f122, %f121, %f15;
	fma.rn.f32 	%f123, %f122, %f122, %f120;
	add.s64 	%rd63, %rd62, %rd53;
	ld.global.f32 	%f124, [%rd63];
	sub.f32 	%f125, %f124, %f15;
	fma.rn.f32 	%f126, %f125, %f125, %f123;
	add.s64 	%rd64, %rd63, %rd53;
	ld.global.f32 	%f127, [%rd64];
	sub.f32 	%f128, %f127, %f15;
	fma.rn.f32 	%f129, %f128, %f128, %f126;
	add.s64 	%rd65, %rd64, %rd53;
	ld.global.f32 	%f130, [%rd65];
	sub.f32 	%f131, %f130, %f15;
	fma.rn.f32 	%f132, %f131, %f131, %f129;
	add.s64 	%rd66, %rd65, %rd53;
	ld.global.f32 	%f133, [%rd66];
	sub.f32 	%f134, %f133, %f15;
	fma.rn.f32 	%f135, %f134, %f134, %f132;
	add.s64 	%rd67, %rd66, %rd53;
	ld.global.f32 	%f136, [%rd67];
	sub.f32 	%f137, %f136, %f15;
	fma.rn.f32 	%f138, %f137, %f137, %f135;
	add.s64 	%rd68, %rd67, %rd53;
	ld.global.f32 	%f139, [%rd68];
	sub.f32 	%f140, %f139, %f15;
	fma.rn.f32 	%f347, %f140, %f140, %f138;
	add.s32 	%r82, %r82, 16;
	add.s32 	%r81, %r81, %r26;
	setp.ne.s32 	%p13, %r82, 0;
	@%p13 bra 	$L__BB0_17;
$L__BB0_18:
	setp.eq.s32 	%p14, %r23, 0;
	@%p14 bra 	$L__BB0_27;
	and.b32  	%r32, %r58, 7;
	setp.lt.u32 	%p15, %r23, 8;
	@%p15 bra 	$L__BB0_21;
	mad.lo.s32 	%r67, %r84, %r59, %r1;
	mul.wide.s32 	%rd69, %r67, 4;
	add.s64 	%rd70, %rd2, %rd69;
	ld.global.f32 	%f142, [%rd70];
	sub.f32 	%f143, %f142, %f15;
	fma.rn.f32 	%f144, %f143, %f143, %f347;
	mul.wide.s32 	%rd71, %r59, 4;
	add.s64 	%rd72, %rd70, %rd71;
	ld.global.f32 	%f145, [%rd72];
	sub.f32 	%f146, %f145, %f15;
	fma.rn.f32 	%f147, %f146, %f146, %f144;
	add.s64 	%rd73, %rd72, %rd71;
	ld.global.f32 	%f148, [%rd73];
	sub.f32 	%f149, %f148, %f15;
	fma.rn.f32 	%f150, %f149, %f149, %f147;
	add.s64 	%rd74, %rd73, %rd71;
	ld.global.f32 	%f151, [%rd74];
	sub.f32 	%f152, %f151, %f15;
	fma.rn.f32 	%f153, %f152, %f152, %f150;
	add.s64 	%rd75, %rd74, %rd71;
	ld.global.f32 	%f154, [%rd75];
	sub.f32 	%f155, %f154, %f15;
	fma.rn.f32 	%f156, %f155, %f155, %f153;
	add.s64 	%rd76, %rd75, %rd71;
	ld.global.f32 	%f157, [%rd76];
	sub.f32 	%f158, %f157, %f15;
	fma.rn.f32 	%f159, %f158, %f158, %f156;
	add.s64 	%rd77, %rd76, %rd71;
	ld.global.f32 	%f160, [%rd77];
	sub.f32 	%f161, %f160, %f15;
	fma.rn.f32 	%f162, %f161, %f161, %f159;
	add.s64 	%rd78, %rd77, %rd71;
	ld.global.f32 	%f163, [%rd78];
	sub.f32 	%f164, %f163, %f15;
	fma.rn.f32 	%f347, %f164, %f164, %f162;
	add.s32 	%r84, %r84, 8;
$L__BB0_21:
	setp.eq.s32 	%p16, %r32, 0;
	@%p16 bra 	$L__BB0_27;
	and.b32  	%r35, %r58, 3;
	setp.lt.u32 	%p17, %r32, 4;
	@%p17 bra 	$L__BB0_24;
	mad.lo.s32 	%r68, %r84, %r59, %r1;
	mul.wide.s32 	%rd79, %r68, 4;
	add.s64 	%rd80, %rd2, %rd79;
	ld.global.f32 	%f166, [%rd80];
	sub.f32 	%f167, %f166, %f15;
	fma.rn.f32 	%f168, %f167, %f167, %f347;
	mul.wide.s32 	%rd81, %r59, 4;
	add.s64 	%rd82, %rd80, %rd81;
	ld.global.f32 	%f169, [%rd82];
	sub.f32 	%f170, %f169, %f15;
	fma.rn.f32 	%f171, %f170, %f170, %f168;
	add.s64 	%rd83, %rd82, %rd81;
	ld.global.f32 	%f172, [%rd83];
	sub.f32 	%f173, %f172, %f15;
	fma.rn.f32 	%f174, %f173, %f173, %f171;
	add.s64 	%rd84, %rd83, %rd81;
	ld.global.f32 	%f175, [%rd84];
	sub.f32 	%f176, %f175, %f15;
	fma.rn.f32 	%f347, %f176, %f176, %f174;
	add.s32 	%r84, %r84, 4;
$L__BB0_24:
	setp.eq.s32 	%p18, %r35, 0;
	@%p18 bra 	$L__BB0_27;
	mad.lo.s32 	%r87, %r84, %r59, %r1;
	neg.s32 	%r86, %r35;
$L__BB0_26:
	.pragma "nounroll";
	mul.wide.s32 	%rd85, %r87, 4;
	add.s64 	%rd86, %rd2, %rd85;
	ld.global.f32 	%f177, [%rd86];
	sub.f32 	%f178, %f177, %f15;
	fma.rn.f32 	%f347, %f178, %f178, %f347;
	add.s32 	%r87, %r87, %r59;
	add.s32 	%r86, %r86, 1;
	setp.ne.s32 	%p19, %r86, 0;
	@%p19 bra 	$L__BB0_26;
$L__BB0_27:
	setp.lt.s32 	%p20, %r58, 1;
	div.rn.f32 	%f179, %f347, %f14;
	cvta.to.global.u64 	%rd87, %rd10;
	add.s64 	%rd4, %rd87, %rd50;
	st.global.f32 	[%rd4], %f179;
	@%p20 bra 	$L__BB0_39;
	cvta.to.global.u64 	%rd89, %rd7;
	add.s64 	%rd5, %rd89, %rd50;
	cvta.to.global.u64 	%rd91, %rd8;
	add.s64 	%rd6, %rd91, %rd50;
	and.b32  	%r44, %r58, 7;
	setp.lt.u32 	%p21, %r58, 8;
	mov.b32 	%r91, 0;
	@%p21 bra 	$L__BB0_31;
	and.b32  	%r91, %r58, 2147483640;
	neg.s32 	%r89, %r91;
	shl.b32 	%r47, %r59, 3;
	mul.wide.s32 	%rd95, %r59, 4;
	mov.u32 	%r88, %r1;
$L__BB0_30:
	.pragma "nounroll";
	mul.wide.s32 	%rd92, %r88, 4;
	add.s64 	%rd93, %rd2, %rd92;
	ld.global.f32 	%f180, [%rd93];
	ld.global.f32 	%f181, [%rd3];
	sub.f32 	%f182, %f180, %f181;
	ld.global.f32 	%f183, [%rd4];
	add.f32 	%f184, %f29, %f183;
	sqrt.rn.f32 	%f185, %f184;
	div.rn.f32 	%f186, %f182, %f185;
	ld.global.f32 	%f187, [%rd5];
	ld.global.f32 	%f188, [%rd6];
	fma.rn.f32 	%f189, %f187, %f186, %f188;
	add.s64 	%rd94, %rd1, %rd92;
	st.global.f32 	[%rd94], %f189;
	add.s64 	%rd96, %rd93, %rd95;
	ld.global.f32 	%f190, [%rd96];
	ld.global.f32 	%f191, [%rd3];
	sub.f32 	%f192, %f190, %f191;
	ld.global.f32 	%f193, [%rd4];
	add.f32 	%f194, %f29, %f193;
	sqrt.rn.f32 	%f195, %f194;
	div.rn.f32 	%f196, %f192, %f195;
	ld.global.f32 	%f197, [%rd5];
	ld.global.f32 	%f198, [%rd6];
	fma.rn.f32 	%f199, %f197, %f196, %f198;
	add.s64 	%rd97, %rd94, %rd95;
	st.global.f32 	[%rd97], %f199;
	add.s64 	%rd98, %rd96, %rd95;
	ld.global.f32 	%f200, [%rd98];
	ld.global.f32 	%f201, [%rd3];
	sub.f32 	%f202, %f200, %f201;
	ld.global.f32 	%f203, [%rd4];
	add.f32 	%f204, %f29, %f203;
	sqrt.rn.f32 	%f205, %f204;
	div.rn.f32 	%f206, %f202, %f205;
	ld.global.f32 	%f207, [%rd5];
	ld.global.f32 	%f208, [%rd6];
	fma.rn.f32 	%f209, %f207, %f206, %f208;
	add.s64 	%rd99, %rd97, %rd95;
	st.global.f32 	[%rd99], %f209;
	add.s64 	%rd100, %rd98, %rd95;
	ld.global.f32 	%f210, [%rd100];
	ld.global.f32 	%f211, [%rd3];
	sub.f32 	%f212, %f210, %f211;
	ld.global.f32 	%f213, [%rd4];
	add.f32 	%f214, %f29, %f213;
	sqrt.rn.f32 	%f215, %f214;
	div.rn.f32 	%f216, %f212, %f215;
	ld.global.f32 	%f217, [%rd5];
	ld.global.f32 	%f218, [%rd6];
	fma.rn.f32 	%f219, %f217, %f216, %f218;
	add.s64 	%rd101, %rd99, %rd95;
	st.global.f32 	[%rd101], %f219;
	add.s64 	%rd102, %rd100, %rd95;
	ld.global.f32 	%f220, [%rd102];
	ld.global.f32 	%f221, [%rd3];
	sub.f32 	%f222, %f220, %f221;
	ld.global.f32 	%f223, [%rd4];
	add.f32 	%f224, %f29, %f223;
	sqrt.rn.f32 	%f225, %f224;
	div.rn.f32 	%f226, %f222, %f225;
	ld.global.f32 	%f227, [%rd5];
	ld.global.f32 	%f228, [%rd6];
	fma.rn.f32 	%f229, %f227, %f226, %f228;
	add.s64 	%rd103, %rd101, %rd95;
	st.global.f32 	[%rd103], %f229;
	add.s64 	%rd104, %rd102, %rd95;
	ld.global.f32 	%f230, [%rd104];
	ld.global.f32 	%f231, [%rd3];
	sub.f32 	%f232, %f230, %f231;
	ld.global.f32 	%f233, [%rd4];
	add.f32 	%f234, %f29, %f233;
	sqrt.rn.f32 	%f235, %f234;
	div.rn.f32 	%f236, %f232, %f235;
	ld.global.f32 	%f237, [%rd5];
	ld.global.f32 	%f238, [%rd6];
	fma.rn.f32 	%f239, %f237, %f236, %f238;
	add.s64 	%rd105, %rd103, %rd95;
	st.global.f32 	[%rd105], %f239;
	add.s64 	%rd106, %rd104, %rd95;
	ld.global.f32 	%f240, [%rd106];
	ld.global.f32 	%f241, [%rd3];
	sub.f32 	%f242, %f240, %f241;
	ld.global.f32 	%f243, [%rd4];
	add.f32 	%f244, %f29, %f243;
	sqrt.rn.f32 	%f245, %f244;
	div.rn.f32 	%f246, %f242, %f245;
	ld.global.f32 	%f247, [%rd5];
	ld.global.f32 	%f248, [%rd6];
	fma.rn.f32 	%f249, %f247, %f246, %f248;
	add.s64 	%rd107, %rd105, %rd95;
	st.global.f32 	[%rd107], %f249;
	add.s64 	%rd108, %rd106, %rd95;
	ld.global.f32 	%f250, [%rd108];
	ld.global.f32 	%f251, [%rd3];
	sub.f32 	%f252, %f250, %f251;
	ld.global.f32 	%f253, [%rd4];
	add.f32 	%f254, %f29, %f253;
	sqrt.rn.f32 	%f255, %f254;
	div.rn.f32 	%f256, %f252, %f255;
	ld.global.f32 	%f257, [%rd5];
	ld.global.f32 	%f258, [%rd6];
	fma.rn.f32 	%f259, %f257, %f256, %f258;
	add.s64 	%rd109, %rd107, %rd95;
	st.global.f32 	[%rd109], %f259;
	add.s32 	%r89, %r89, 8;
	add.s32 	%r88, %r88, %r47;
	setp.ne.s32 	%p22, %r89, 0;
	@%p22 bra 	$L__BB0_30;
$L__BB0_31:
	setp.eq.s32 	%p23, %r44, 0;
	@%p23 bra 	$L__BB0_39;
	and.b32  	%r53, %r58, 3;
	setp.lt.u32 	%p24, %r44, 4;
	@%p24 bra 	$L__BB0_34;
	mad.lo.s32 	%r70, %r91, %r59, %r1;
	mul.wide.s32 	%rd110, %r70, 4;
	add.s64 	%rd111, %rd2, %rd110;
	ld.global.f32 	%f260, [%rd111];
	ld.global.f32 	%f261, [%rd3];
	sub.f32 	%f262, %f260, %f261;
	ld.global.f32 	%f263, [%rd4];
	add.f32 	%f264, %f29, %f263;
	sqrt.rn.f32 	%f265, %f264;
	div.rn.f32 	%f266, %f262, %f265;
	ld.global.f32 	%f267, [%rd5];
	ld.global.f32 	%f268, [%rd6];
	fma.rn.f32 	%f269, %f267, %f266, %f268;
	add.s64 	%rd112, %rd1, %rd110;
	st.global.f32 	[%rd112], %f269;
	mul.wide.s32 	%rd113, %r59, 4;
	add.s64 	%rd114, %rd111, %rd113;
	ld.global.f32 	%f270, [%rd114];
	ld.global.f32 	%f271, [%rd3];
	sub.f32 	%f272, %f270, %f271;
	ld.global.f32 	%f273, [%rd4];
	add.f32 	%f274, %f29, %f273;
	sqrt.rn.f32 	%f275, %f274;
	div.rn.f32 	%f276, %f272, %f275;
	ld.global.f32 	%f277, [%rd5];
	ld.global.f32 	%f278, [%rd6];
	fma.rn.f32 	%f279, %f277, %f276, %f278;
	add.s64 	%rd115, %rd112, %rd113;
	st.global.f32 	[%rd115], %f279;
	add.s64 	%rd116, %rd114, %rd113;
	ld.global.f32 	%f280, [%rd116];
	ld.global.f32 	%f281, [%rd3];
	sub.f32 	%f282, %f280, %f281;
	ld.global.f32 	%f283, [%rd4];
	add.f32 	%f284, %f29, %f283;
	sqrt.rn.f32 	%f285, %f284;
	div.rn.f32 	%f286, %f282, %f285;
	ld.global.f32 	%f287, [%rd5];
	ld.global.f32 	%f288, [%rd6];
	fma.rn.f32 	%f289, %f287, %f286, %f288;
	add.s64 	%rd117, %rd115, %rd113;
	st.global.f32 	[%rd117], %f289;
	add.s64 	%rd118, %rd116, %rd113;
	ld.global.f32 	%f290, [%rd118];
	ld.global.f32 	%f291, [%rd3];
	sub.f32 	%f292, %f290, %f291;
	ld.global.f32 	%f293, [%rd4];
	add.f32 	%f294, %f29, %f293;
	sqrt.rn.f32 	%f295, %f294;
	div.rn.f32 	%f296, %f292, %f295;
	ld.global.f32 	%f297, [%rd5];
	ld.global.f32 	%f298, [%rd6];
	fma.rn.f32 	%f299, %f297, %f296, %f298;
	add.s64 	%rd119, %rd117, %rd113;
	st.global.f32 	[%rd119], %f299;
	add.s32 	%r91, %r91, 4;
$L__BB0_34:
	setp.eq.s32 	%p25, %r53, 0;
	@%p25 bra 	$L__BB0_39;
	setp.eq.s32 	%p26, %r53, 1;
	@%p26 bra 	$L__BB0_37;
	mad.lo.s32 	%r71, %r91, %r59, %r1;
	mul.wide.s32 	%rd120, %r71, 4;
	add.s64 	%rd121, %rd2, %rd120;
	ld.global.f32 	%f300, [%rd121];
	ld.global.f32 	%f301, [%rd3];
	sub.f32 	%f302, %f300, %f301;
	ld.global.f32 	%f303, [%rd4];
	add.f32 	%f304, %f29, %f303;
	sqrt.rn.f32 	%f305, %f304;
	div.rn.f32 	%f306, %f302, %f305;
	ld.global.f32 	%f307, [%rd5];
	ld.global.f32 	%f308, [%rd6];
	fma.rn.f32 	%f309, %f307, %f306, %f308;
	add.s64 	%rd122, %rd1, %rd120;
	st.global.f32 	[%rd122], %f309;
	mul.wide.s32 	%rd123, %r59, 4;
	add.s64 	%rd124, %rd121, %rd123;
	ld.global.f32 	%f310, [%rd124];
	ld.global.f32 	%f311, [%rd3];
	sub.f32 	%f312, %f310, %f311;
	ld.global.f32 	%f313, [%rd4];
	add.f32 	%f314, %f29, %f313;
	sqrt.rn.f32 	%f315, %f314;
	div.rn.f32 	%f316, %f312, %f315;
	ld.global.f32 	%f317, [%rd5];
	ld.global.f32 	%f318, [%rd6];
	fma.rn.f32 	%f319, %f317, %f316, %f318;
	add.s64 	%rd125, %rd122, %rd123;
	st.global.f32 	[%rd125], %f319;
	add.s32 	%r91, %r91, 2;
$L__BB0_37:
	and.b32  	%r72, %r58, 1;
	setp.eq.b32 	%p27, %r72, 1;
	not.pred 	%p28, %p27;
	@%p28 bra 	$L__BB0_39;
	mad.lo.s32 	%r73, %r91, %r59, %r1;
	mul.wide.s32 	%rd126, %r73, 4;
	add.s64 	%rd127, %rd2, %rd126;
	ld.global.f32 	%f320, [%rd127];
	ld.global.f32 	%f321, [%rd3];
	sub.f32 	%f322, %f320, %f321;
	ld.global.f32 	%f323, [%rd4];
	add.f32 	%f324, %f29, %f323;
	sqrt.rn.f32 	%f325, %f324;
	div.rn.f32 	%f326, %f322, %f325;
	ld.global.f32 	%f327, [%rd5];
	ld.global.f32 	%f328, [%rd6];
	fma.rn.f32 	%f329, %f327, %f326, %f328;
	add.s64 	%rd128, %rd1, %rd126;
	st.global.f32 	[%rd128], %f329;
$L__BB0_39:
	ret;

}


// ===== COMPILED SASS (sm_100) =====

	.target	sm_100

	.elftype	@"ET_EXEC"


//--------------------- .note.nv.tkinfo           --------------------------
	.section	.note.nv.tkinfo,"",@"SHT_NOTE"
	.sectionflags	@"SHF_NOTE_NV_TKINFO"
	.tkinfo
        /*0018*/ 	.word	0x00000002
        /*0030*/ 	.string	""
        /*0030*/ 	.string	"ptxas"
        /*0030*/ 	.string	"Cuda compilation tools, release 13.0, V13.0.88"
        /*0030*/ 	.string	"Build cuda_13.0.r13.0/compiler.36424714_0"
        /*0030*/ 	.string	"-arch sm_100 -m 64 "



//--------------------- .note.nv.cuinfo           --------------------------
	.section	.note.nv.cuinfo,"",@"SHT_NOTE"
	.sectionflags	@"SHF_NOTE_NV_CUINFO"
        /*0018*/ 	.short	0x0002
        /*001a*/ 	.short	0x0064
        /*001c*/ 	.short	0x0082
	.zero		2


//--------------------- .nv.info                  --------------------------
	.section	.nv.info,"",@"SHT_CUDA_INFO"
	.align	4


	//----- nvinfo : EIATTR_REGCOUNT
	.align		4
        /*0000*/ 	.byte	0x04, 0x2f
        /*0002*/ 	.short	(.L_1 - .L_0)
	.align		4
.L_0:
        /*0004*/ 	.word	index@(_Z24batchnorm_forward_kernelPKfPfS0_S0_S1_S1_iif)
        /*0008*/ 	.word	0x00000020


	//----- nvinfo : EIATTR_FRAME_SIZE
	.align		4
.L_1:
        /*000c*/ 	.byte	0x04, 0x11
        /*000e*/ 	.short	(.L_3 - .L_2)
	.align		4
.L_2:
        /*0010*/ 	.word	index@($__internal_1_$__cuda_sm3x_div_rn_noftz_f32_slowpath)
        /*0014*/ 	.word	0x00000000


	//----- nvinfo : EIATTR_FRAME_SIZE
	.align		4
.L_3:
        /*0018*/ 	.byte	0x04, 0x11
        /*001a*/ 	.short	(.L_5 - .L_4)
	.align		4
.L_4:
        /*001c*/ 	.word	index@($__internal_0_$__cuda_sm20_sqrt_rn_f32_slowpath)
        /*0020*/ 	.word	0x00000000


	//----- nvinfo : EIATTR_FRAME_SIZE
	.align		4
.L_5:
        /*0024*/ 	.byte	0x04, 0x11
        /*0026*/ 	.short	(.L_7 - .L_6)
	.align		4
.L_6:
        /*0028*/ 	.word	index@(_Z24batchnorm_forward_kernelPKfPfS0_S0_S1_S1_iif)
        /*002c*/ 	.word	0x00000000


	//----- nvinfo : EIATTR_MIN_STACK_SIZE
	.align		4
.L_7:
        /*0030*/ 	.byte	0x04, 0x12
        /*0032*/ 	.short	(.L_9 - .L_8)
	.align		4
.L_8:
        /*0034*/ 	.word	index@(_Z24batchnorm_forward_kernelPKfPfS0_S0_S1_S1_iif)
        /*0038*/ 	.word	0x00000000
.L_9:


//--------------------- .nv.compat                --------------------------
	.section	.nv.compat,"",@"SHT_CUDA_COMPAT_INFO"
	.align	4
        /*0000*/ 	.byte	0x02, 0x09, 0x00, 0x00, 0x02, 0x02, 0x01, 0x00, 0x02, 0x05, 0x05, 0x00, 0x03, 0x07, 0x01, 0x01
        /*0010*/ 	.byte	0x02, 0x03, 0x00, 0x00, 0x02, 0x06, 0x01, 0x00, 0x04, 0x0b, 0x08, 0x00, 0x01, 0x00, 0x00, 0x00
        /*0020*/ 	.byte	0x00, 0x00, 0x00, 0x00


//--------------------- .nv.info._Z24batchnorm_forward_kernelPKfPfS0_S0_S1_S1_iif --------------------------
	.section	.nv.info._Z24batchnorm_forward_kernelPKfPfS0_S0_S1_S1_iif,"",@"SHT_CUDA_INFO"
	.sectionflags	@""
	.align	4


	//----- nvinfo : EIATTR_CUDA_API_VERSION
	.align		4
        /*0000*/ 	.byte	0x04, 0x37
        /*0002*/ 	.short	(.L_11 - .L_10)
.L_10:
        /*0004*/ 	.word	0x00000082


	//----- nvinfo : EIATTR_KPARAM_INFO
	.align		4
.L_11:
        /*0008*/ 	.byte	0x04, 0x17
        /*000a*/ 	.short	(.L_13 - .L_12)
.L_12:
        /*000c*/ 	.word	0x00000000
        /*0010*/ 	.short	0x0008
        /*0012*/ 	.short	0x0038
        /*0014*/ 	.byte	0x00, 0xf0, 0x11, 0x00


	//----- nvinfo : EIATTR_KPARAM_INFO
	.align		4
.L_13:
        /*0018*/ 	.byte	0x04, 0x17
        /*001a*/ 	.short	(.L_15 - .L_14)
.L_14:
        /*001c*/ 	.word	0x00000000
        /*0020*/ 	.short	0x0007
        /*0022*/ 	.short	0x0034
        /*0024*/ 	.byte	0x00, 0xf0, 0x11, 0x00


	//----- nvinfo : EIATTR_KPARAM_INFO
	.align		4
.L_15:
        /*0028*/ 	.byte	0x04, 0x17
        /*002a*/ 	.short	(.L_17 - .L_16)
.L_16:
        /*002c*/ 	.word	0x00000000
        /*0030*/ 	.short	0x0006
        /*0032*/ 	.short	0x0030
        /*0034*/ 	.byte	0x00, 0xf0, 0x11, 0x00


	//----- nvinfo : EIATTR_KPARAM_INFO
	.align		4
.L_17:
        /*0038*/ 	.byte	0x04, 0x17
        /*003a*/ 	.short	(.L_19 - .L_18)
.L_18:
        /*003c*/ 	.word	0x00000000
        /*0040*/ 	.short	0x0005
        /*0042*/ 	.short	0x0028
        /*0044*/ 	.byte	0x00, 0xf5, 0x21, 0x00


	//----- nvinfo : EIATTR_KPARAM_INFO
	.align		4
.L_19:
        /*0048*/ 	.byte	0x04, 0x17
        /*004a*/ 	.short	(.L_21 - .L_20)
.L_20:
        /*004c*/ 	.word	0x00000000
        /*0050*/ 	.short	0x0004
        /*0052*/ 	.short	0x0020
        /*0054*/ 	.byte	0x00, 0xf5, 0x21, 0x00


	//----- nvinfo : EIATTR_KPARAM_INFO
	.align		4
.L_21:
        /*0058*/ 	.byte	0x04, 0x17
        /*005a*/ 	.short	(.L_23 - .L_22)
.L_22:
        /*005c*/ 	.word	0x00000000
        /*0060*/ 	.short	0x0003
        /*0062*/ 	.short	0x0018
        /*0064*/ 	.byte	0x00, 0xf5, 0x21, 0x00


	//----- nvinfo : EIATTR_KPARAM_INFO
	.align		4
.L_23:
        /*0068*/ 	.byte	0x04, 0x17
        /*006a*/ 	.short	(.L_25 - .L_24)
.L_24:
        /*006c*/ 	.word	0x00000000
        /*0070*/ 	.short	0x0002
        /*0072*/ 	.short	0x0010
        /*0074*/ 	.byte	0x00, 0xf5, 0x21, 0x00


	//----- nvinfo : EIATTR_KPARAM_INFO
	.align		4
.L_25:
        /*0078*/ 	.byte	0x04, 0x17
        /*007a*/ 	.short	(.L_27 - .L_26)
.L_26:
        /*007c*/ 	.word	0x00000000
        /*0080*/ 	.short	0x0001
        /*0082*/ 	.short	0x0008
        /*0084*/ 	.byte	0x00, 0xf5, 0x21, 0x00


	//----- nvinfo : EIATTR_KPARAM_INFO
	.align		4
.L_27:
        /*0088*/ 	.byte	0x04, 0x17
        /*008a*/ 	.short	(.L_29 - .L_28)
.L_28:
        /*008c*/ 	.word	0x00000000
        /*0090*/ 	.short	0x0000
        /*0092*/ 	.short	0x0000
        /*0094*/ 	.byte	0x00, 0xf5, 0x21, 0x00


	//----- nvinfo : EIATTR_SPARSE_MMA_MASK
	.align		4
.L_29:
        /*0098*/ 	.byte	0x03, 0x50
        /*009a*/ 	.short	0x0000


	//----- nvinfo : EIATTR_MAXREG_COUNT
	.align		4
        /*009c*/ 	.byte	0x03, 0x1b
        /*009e*/ 	.short	0x00ff


	//----- nvinfo : EIATTR_MERCURY_ISA_VERSION
	.align		4
        /*00a0*/ 	.byte	0x03, 0x5f
        /*00a2*/ 	.short	0x0101


	//----- nvinfo : EIATTR_VRC_CTA_INIT_COUNT
	.align		4
        /*00a4*/ 	.byte	0x02, 0x4a
	.zero		1
	.zero		1


	//----- nvinfo : EIATTR_EXIT_INSTR_OFFSETS
	.align		4
        /*00a8*/ 	.byte	0x04, 0x1c
        /*00aa*/ 	.short	(.L_31 - .L_30)


	//   ....[0]....
.L_30:
        /*00ac*/ 	.word	0x00000070


	//   ....[1]....
        /*00b0*/ 	.word	0x00001520


	//   ....[2]....
        /*00b4*/ 	.word	0x00002a60


	//   ....[3]....
        /*00b8*/ 	.word	0x00003550


	//   ....[4]....
        /*00bc*/ 	.word	0x00003b20


	//   ....[5]....
        /*00c0*/ 	.word	0x00003de0


	//----- nvinfo : EIATTR_CRS_STACK_SIZE
	.align		4
.L_31:
        /*00c4*/ 	.byte	0x04, 0x1e
        /*00c6*/ 	.short	(.L_33 - .L_32)
.L_32:
        /*00c8*/ 	.word	0x00000000


	//----- nvinfo : EIATTR_CBANK_PARAM_SIZE
	.align		4
.L_33:
        /*00cc*/ 	.byte	0x03, 0x19
        /*00ce*/ 	.short	0x003c


	//----- nvinfo : EIATTR_PARAM_CBANK
	.align		4
        /*00d0*/ 	.byte	0x04, 0x0a
        /*00d2*/ 	.short	(.L_35 - .L_34)
	.align		4
.L_34:
        /*00d4*/ 	.word	index@(.nv.constant0._Z24batchnorm_forward_kernelPKfPfS0_S0_S1_S1_iif)
        /*00d8*/ 	.short	0x0380
        /*00da*/ 	.short	0x003c


	//----- nvinfo : EIATTR_SW_WAR
	.align		4
.L_35:
        /*00dc*/ 	.byte	0x04, 0x36
        /*00de*/ 	.short	(.L_37 - .L_36)
.L_36:
        /*00e0*/ 	.word	0x00000008
.L_37:


//--------------------- .nv.callgraph             --------------------------
	.section	.nv.callgraph,"",@"SHT_CUDA_CALLGRAPH"
	.align	4
	.sectionentsize	8
	.align		4
        /*0000*/ 	.word	0x00000000
	.align		4
        /*0004*/ 	.word	0xffffffff
	.align		4
        /*0008*/ 	.word	0x00000000
	.align		4
        /*000c*/ 	.word	0xfffffffe
	.align		4
        /*0010*/ 	.word	0x00000000
	.align		4
        /*0014*/ 	.word	0xfffffffd
	.align		4
        /*0018*/ 	.word	0x00000000
	.align		4
        /*001c*/ 	.word	0xfffffffc


//--------------------- .text._Z24batchnorm_forward_kernelPKfPfS0_S0_S1_S1_iif --------------------------
	.section	.text._Z24batchnorm_forward_kernelPKfPfS0_S0_S1_S1_iif,"ax",@progbits
	.align	128
        .global         _Z24batchnorm_forward_kernelPKfPfS0_S0_S1_S1_iif
        .type           _Z24batchnorm_forward_kernelPKfPfS0_S0_S1_S1_iif,@function
        .size           _Z24batchnorm_forward_kernelPKfPfS0_S0_S1_S1_iif,(.L_x_109 - _Z24batchnorm_forward_kernelPKfPfS0_S0_S1_S1_iif)
        .other          _Z24batchnorm_forward_kernelPKfPfS0_S0_S1_S1_iif,@"STO_CUDA_ENTRY STV_DEFAULT"
_Z24batchnorm_forward_kernelPKfPfS0_S0_S1_S1_iif:
.text._Z24batchnorm_forward_kernelPKfPfS0_S0_S1_S1_iif:
[----:B------:R-:W-:Y:S01]  /*0000*/  LDC R1, c[0x0][0x37c] ;  /* 0x0000df00ff017b82 */ /* 0x000fe20000000800 */
[----:B------:R-:W0:Y:S07]  /*0010*/  S2R R3, SR_TID.X ;  /* 0x0000000000037919 */ /* 0x000e2e0000002100 */
[----:B------:R-:W0:Y:S08]  /*0020*/  S2UR UR4, SR_CTAID.X ;  /* 0x00000000000479c3 */ /* 0x000e300000002500 */
[----:B------:R-:W0:Y:S08]  /*0030*/  LDC R4, c[0x0][0x360] ;  /* 0x0000d800ff047b82 */ /* 0x000e300000000800 */
[----:B------:R-:W1:Y:S01]  /*0040*/  LDC R19, c[0x0][0x3b4] ;  /* 0x0000ed00ff137b82 */ /* 0x000e620000000800 */
[----:B0-----:R-:W-:-:S05]  /*0050*/  IMAD R4, R4, UR4, R3 ;  /* 0x0000000404047c24 */ /* 0x001fca000f8e0203 */
[----:B-1----:R-:W-:-:S13]  /*0060*/  ISETP.GE.AND P0, PT, R4, R19, PT ;  /* 0x000000130400720c */ /* 0x002fda0003f06270 */
[----:B------:R-:W-:Y:S05]  /*0070*/  @P0 EXIT ;  /* 0x000000000000094d */ /* 0x000fea0003800000 */
[----:B------:R-:W0:Y:S01]  /*0080*/  LDCU UR7, c[0x0][0x3b0] ;  /* 0x00007600ff0777ac */ /* 0x000e220008000800 */
[----:B------:R-:W-:Y:S01]  /*0090*/  HFMA2 R5, -RZ, RZ, 0, 0 ;  /* 0x00000000ff057431 */ /* 0x000fe200000001ff */
[----:B------:R-:W1:Y:S01]  /*00a0*/  LDCU.64 UR8, c[0x0][0x358] ;  /* 0x00006b00ff0877ac */ /* 0x000e620008000a00 */
[----:B0-----:R-:W-:-:S09]  /*00b0*/  UISETP.GE.AND UP0, UPT, UR7, 0x1, UPT ;  /* 0x000000010700788c */ /* 0x001fd2000bf06270 */
[----:B-1----:R-:W-:Y:S05]  /*00c0*/  BRA.U !UP0, `(.L_x_0) ;  /* 0x0000000508f87547 */ /* 0x002fea000b800000 */
[----:B------:R-:W-:Y:S01]  /*00d0*/  UISETP.GE.U32.AND UP2, UPT, UR7, 0x10, UPT ;  /* 0x000000100700788c */ /* 0x000fe2000bf46070 */
[----:B------:R-:W-:Y:S01]  /*00e0*/  MOV R5, RZ ;  /* 0x000000ff00057202 */ /* 0x000fe20000000f00 */
[----:B------:R-:W-:Y:S01]  /*00f0*/  ULOP3.LUT UR5, UR7, 0xf, URZ, 0xc0, !UPT ;  /* 0x0000000f07057892 */ /* 0x000fe2000f8ec0ff */
[----:B------:R-:W-:-:S03]  /*0100*/  UMOV UR4, URZ ;  /* 0x000000ff00047c82 */ /* 0x000fc60008000000 */
[----:B------:R-:W-:-:S03]  /*0110*/  UISETP.NE.AND UP1, UPT, UR5, URZ, UPT ;  /* 0x000000ff0500728c */ /* 0x000fc6000bf25270 */
[----:B------:R-:W-:Y:S08]  /*0120*/  BRA.U !UP2, `(.L_x_1) ;  /* 0x000000010ae47547 */ /* 0x000ff0000b800000 */
[----:B------:R-:W-:Y:S01]  /*0130*/  ULOP3.LUT UR4, UR7, 0x7ffffff0, URZ, 0xc0, !UPT ;  /* 0x7ffffff007047892 */ /* 0x000fe2000f8ec0ff */
[----:B------:R-:W-:Y:S02]  /*0140*/  MOV R5, RZ ;  /* 0x000000ff00057202 */ /* 0x000fe40000000f00 */
[----:B------:R-:W-:Y:S01]  /*0150*/  MOV R0, R4 ;  /* 0x0000000400007202 */ /* 0x000fe20000000f00 */
[----:B------:R-:W-:-:S12]  /*0160*/  UIADD3 UR6, UPT, UPT, -UR4, URZ, URZ ;  /* 0x000000ff04067290 */ /* 0x000fd8000fffe1ff */
.L_x_2:
[----:B------:R-:W0:Y:S02]  /*0170*/  LDC.64 R6, c[0x0][0x380] ;  /* 0x0000e000ff067b82 */ /* 0x000e240000000a00 */
[----:B0-----:R-:W-:-:S05]  /*0180*/  IMAD.WIDE R6, R0, 0x4, R6 ;  /* 0x0000000400067825 */ /* 0x001fca00078e0206 */
[----:B------:R-:W2:Y:S01]  /*0190*/  LDG.E R24, desc[UR8][R6.64] ;  /* 0x0000000806187981 */ /* 0x000ea2000c1e1900 */
[----:B------:R-:W-:-:S05]  /*01a0*/  IMAD.WIDE R8, R19, 0x4, R6 ;  /* 0x0000000413087825 */ /* 0x000fca00078e0206 */
[----:B------:R0:W3:Y:S01]  /*01b0*/  LDG.E R23, desc[UR8][R8.64] ;  /* 0x0000000808177981 */ /* 0x0000e2000c1e1900 */
[----:B------:R-:W-:-:S05]  /*01c0*/  IMAD.WIDE R10, R19, 0x4, R8 ;  /* 0x00000004130a7825 */ /* 0x000fca00078e0208 */
[----:B------:R1:W4:Y:S01]  /*01d0*/  LDG.E R22, desc[UR8][R10.64] ;  /* 0x000000080a167981 */ /* 0x000322000c1e1900 */
[----:B------:R-:W-:-:S05]  /*01e0*/  IMAD.WIDE R14, R19, 0x4, R10 ;  /* 0x00000004130e7825 */ /* 0x000fca00078e020a */
[----:B------:R-:W5:Y:S01]  /*01f0*/  LDG.E R21, desc[UR8][R14.64] ;  /* 0x000000080e157981 */ /* 0x000f62000c1e1900 */
[----:B------:R-:W-:-:S05]  /*0200*/  IMAD.WIDE R16, R19, 0x4, R14 ;  /* 0x0000000413107825 */ /* 0x000fca00078e020e */
[----:B------:R-:W5:Y:S01]  /*0210*/  LDG.E R20, desc[UR8][R16.64] ;  /* 0x0000000810147981 */ /* 0x000f62000c1e1900 */
[----:B------:R-:W-:-:S05]  /*0220*/  IMAD.WIDE R2, R19, 0x4, R16 ;  /* 0x0000000413027825 */ /* 0x000fca00078e0210 */
[----:B------:R1:W5:Y:S01]  /*0230*/  LDG.E R18, desc[UR8][R2.64] ;  /* 0x0000000802127981 */ /* 0x000362000c1e1900 */
[----:B------:R-:W-:-:S05]  /*0240*/  IMAD.WIDE R26, R19, 0x4, R2 ;  /* 0x00000004131a7825 */ /* 0x000fca00078e0202 */
[----:B------:R1:W5:Y:S01]  /*0250*/  LDG.E R25, desc[UR8][R26.64] ;  /* 0x000000081a197981 */ /* 0x000362000c1e1900 */
[----:B------:R-:W-:-:S05]  /*0260*/  IMAD.WIDE R12, R19, 0x4, R26 ;  /* 0x00000004130c7825 */ /* 0x000fca00078e021a */
[----:B------:R1:W5:Y:S01]  /*0270*/  LDG.E R28, desc[UR8][R12.64] ;  /* 0x000000080c1c7981 */ /* 0x000362000c1e1900 */
[----:B0-----:R-:W-:-:S04]  /*0280*/  IMAD.WIDE R8, R19, 0x4, R12 ;  /* 0x0000000413087825 */ /* 0x001fc800078e020c */
[C---:B-1----:R-:W-:Y:S02]  /*0290*/  IMAD.WIDE R10, R19.reuse, 0x4, R8 ;  /* 0x00000004130a7825 */ /* 0x042fe400078e0208 */
[----:B------:R-:W5:Y:S02]  /*02a0*/  LDG.E R8, desc[UR8][R8.64] ;  /* 0x0000000808087981 */ /* 0x000f64000c1e1900 */
[C---:B------:R-:W-:Y:S02]  /*02b0*/  IMAD.WIDE R2, R19.reuse, 0x4, R10 ;  /* 0x0000000413027825 */ /* 0x040fe400078e020a */
[----:B------:R-:W5:Y:S02]  /*02c0*/  LDG.E R10, desc[UR8][R10.64] ;  /* 0x000000080a0a7981 */ /* 0x000f64000c1e1900 */
[C---:B------:R-:W-:Y:S02]  /*02d0*/  IMAD.WIDE R6, R19.reuse, 0x4, R2 ;  /* 0x0000000413067825 */ /* 0x040fe400078e0202 */
[----:B------:R-:W5:Y:S02]  /*02e0*/  LDG.E R29, desc[UR8][R2.64] ;  /* 0x00000008021d7981 */ /* 0x000f64000c1e1900 */
[----:B------:R-:W-:-:S02]  /*02f0*/  IMAD.WIDE R14, R19, 0x4, R6 ;  /* 0x00000004130e7825 */ /* 0x000fc400078e0206 */
[----:B------:R-:W5:Y:S02]  /*0300*/  LDG.E R6, desc[UR8][R6.64] ;  /* 0x0000000806067981 */ /* 0x000f64000c1e1900 */
[C---:B------:R-:W-:Y:S02]  /*0310*/  IMAD.WIDE R16, R19.reuse, 0x4, R14 ;  /* 0x0000000413107825 */ /* 0x040fe400078e020e */
[----:B------:R-:W5:Y:S02]  /*0320*/  LDG.E R14, desc[UR8][R14.64] ;  /* 0x000000080e0e7981 */ /* 0x000f64000c1e1900 */
[C---:B------:R-:W-:Y:S02]  /*0330*/  IMAD.WIDE R26, R19.reuse, 0x4, R16 ;  /* 0x00000004131a7825 */ /* 0x040fe400078e0210 */
[----:B------:R-:W5:Y:S02]  /*0340*/  LDG.E R16, desc[UR8][R16.64] ;  /* 0x0000000810107981 */ /* 0x000f64000c1e1900 */
[----:B------:R-:W-:-:S02]  /*0350*/  IMAD.WIDE R12, R19, 0x4, R26 ;  /* 0x00000004130c7825 */ /* 0x000fc400078e021a */
[----:B------:R-:W5:Y:S04]  /*0360*/  LDG.E R26, desc[UR8][R26.64] ;  /* 0x000000081a1a7981 */ /* 0x000f68000c1e1900 */
[----:B------:R-:W5:Y:S01]  /*0370*/  LDG.E R12, desc[UR8][R12.64] ;  /* 0x000000080c0c7981 */ /* 0x000f62000c1e1900 */
[----:B------:R-:W-:-:S04]  /*0380*/  UIADD3 UR6, UPT, UPT, UR6, 0x10, URZ ;  /* 0x0000001006067890 */ /* 0x000fc8000fffe0ff */
[----:B------:R-:W-:Y:S01]  /*0390*/  UISETP.NE.AND UP2, UPT, UR6, URZ, UPT ;  /* 0x000000ff0600728c */ /* 0x000fe2000bf45270 */
[----:B------:R-:W-:Y:S01]  /*03a0*/  LEA R0, R19, R0, 0x4 ;  /* 0x0000000013007211 */ /* 0x000fe200078e20ff */
[----:B--2---:R-:W-:-:S04]  /*03b0*/  FADD R24, R24, R5 ;  /* 0x0000000518187221 */ /* 0x004fc80000000000 */
[----:B---3--:R-:W-:-:S04]  /*03c0*/  FADD R23, R24, R23 ;  /* 0x0000001718177221 */ /* 0x008fc80000000000 */
[----:B----4-:R-:W-:-:S04]  /*03d0*/  FADD R22, R23, R22 ;  /* 0x0000001617167221 */ /* 0x010fc80000000000 */
[----:B-----5:R-:W-:-:S04]  /*03e0*/  FADD R21, R22, R21 ;  /* 0x0000001516157221 */ /* 0x020fc80000000000 */
[----:B------:R-:W-:-:S04]  /*03f0*/  FADD R21, R21, R20 ;  /* 0x0000001415157221 */ /* 0x000fc80000000000 */
        /* <DEDUP_REMOVED lines=10> */
[----:B------:R-:W-:Y:S01]  /*04a0*/  FADD R5, R29, R12 ;  /* 0x0000000c1d057221 */ /* 0x000fe20000000000 */
[----:B------:R-:W-:Y:S06]  /*04b0*/  BRA.U UP2, `(.L_x_2) ;  /* 0xfffffffd022c7547 */ /* 0x000fec000b83ffff */
.L_x_1:
[----:B------:R-:W-:Y:S05]  /*04c0*/  BRA.U !UP1, `(.L_x_0) ;  /* 0x0000000109f87547 */ /* 0x000fea000b800000 */
[----:B------:R-:W-:Y:S02]  /*04d0*/  UISETP.GE.U32.AND UP1, UPT, UR5, 0x8, UPT ;  /* 0x000000080500788c */ /* 0x000fe4000bf26070 */
[----:B------:R-:W-:-:S04]  /*04e0*/  ULOP3.LUT UR6, UR7, 0x7, URZ, 0xc0, !UPT ;  /* 0x0000000707067892 */ /* 0x000fc8000f8ec0ff */
[----:B------:R-:W-:-:S03]  /*04f0*/  UISETP.NE.AND UP2, UPT, UR6, URZ, UPT ;  /* 0x000000ff0600728c */ /* 0x000fc6000bf45270 */
[----:B------:R-:W-:Y:S08]  /*0500*/  BRA.U !UP1, `(.L_x_3) ;  /* 0x00000001096c7547 */ /* 0x000ff0000b800000 */
[----:B------:R-:W0:Y:S01]  /*0510*/  LDC.64 R2, c[0x0][0x380] ;  /* 0x0000e000ff027b82 */ /* 0x000e220000000a00 */
[----:B------:R-:W-:-:S04]  /*0520*/  IMAD R7, R19, UR4, R4 ;  /* 0x0000000413077c24 */ /* 0x000fc8000f8e0204 */
[----:B0-----:R-:W-:-:S04]  /*0530*/  IMAD.WIDE R2, R7, 0x4, R2 ;  /* 0x0000000407027825 */ /* 0x001fc800078e0202 */
[C---:B------:R-:W-:Y:S02]  /*0540*/  IMAD.WIDE R6, R19.reuse, 0x4, R2 ;  /* 0x0000000413067825 */ /* 0x040fe400078e0202 */
[----:B------:R-:W2:Y:S02]  /*0550*/  LDG.E R2, desc[UR8][R2.64] ;  /* 0x0000000802027981 */ /* 0x000ea4000c1e1900 */
[C---:B------:R-:W-:Y:S02]  /*0560*/  IMAD.WIDE R8, R19.reuse, 0x4, R6 ;  /* 0x0000000413087825 */ /* 0x040fe400078e0206 */
[----:B------:R-:W3:Y:S02]  /*0570*/  LDG.E R7, desc[UR8][R6.64] ;  /* 0x0000000806077981 */ /* 0x000ee4000c1e1900 */
[C---:B------:R-:W-:Y:S02]  /*0580*/  IMAD.WIDE R10, R19.reuse, 0x4, R8 ;  /* 0x00000004130a7825 */ /* 0x040fe400078e0208 */
[----:B------:R-:W4:Y:S02]  /*0590*/  LDG.E R9, desc[UR8][R8.64] ;  /* 0x0000000808097981 */ /* 0x000f24000c1e1900 */
        /* <DEDUP_REMOVED lines=9> */
[----:B------:R-:W-:Y:S01]  /*0630*/  UIADD3 UR4, UPT, UPT, UR4, 0x8, URZ ;  /* 0x0000000804047890 */ /* 0x000fe2000fffe0ff */
[----:B--2---:R-:W-:-:S04]  /*0640*/  FADD R2, R5, R2 ;  /* 0x0000000205027221 */ /* 0x004fc80000000000 */
[----:B---3--:R-:W-:-:S04]  /*0650*/  FADD R2, R2, R7 ;  /* 0x0000000702027221 */ /* 0x008fc80000000000 */
[----:B----4-:R-:W-:-:S04]  /*0660*/  FADD R2, R2, R9 ;  /* 0x0000000902027221 */ /* 0x010fc80000000000 */
[----:B-----5:R-:W-:-:S04]  /*0670*/  FADD R2, R2, R11 ;  /* 0x0000000b02027221 */ /* 0x020fc80000000000 */
[----:B------:R-:W-:-:S04]  /*0680*/  FADD R2, R2, R13 ;  /* 0x0000000d02027221 */ /* 0x000fc80000000000 */
[----:B------:R-:W-:-:S04]  /*0690*/  FADD R2, R2, R15 ;  /* 0x0000000f02027221 */ /* 0x000fc80000000000 */
[----:B------:R-:W-:-:S04]  /*06a0*/  FADD R2, R2, R17 ;  /* 0x0000001102027221 */ /* 0x000fc80000000000 */
[----:B------:R-:W-:-:S07]  /*06b0*/  FADD R5, R2, R21 ;  /* 0x0000001502057221 */ /* 0x000fce0000000000 */
.L_x_3:
        /* <DEDUP_REMOVED lines=12> */
[----:B------:R-:W-:Y:S02]  /*0780*/  IMAD.WIDE R10, R19, 0x4, R8 ;  /* 0x00000004130a7825 */ /* 0x000fe400078e0208 */
[----:B------:R-:W4:Y:S04]  /*0790*/  LDG.E R8, desc[UR8][R8.64] ;  /* 0x0000000808087981 */ /* 0x000f28000c1e1900 */
[----:B------:R-:W5:Y:S01]  /*07a0*/  LDG.E R10, desc[UR8][R10.64] ;  /* 0x000000080a0a7981 */ /* 0x000f62000c1e1900 */
[----:B------:R-:W-:Y:S01]  /*07b0*/  UIADD3 UR4, UPT, UPT, UR4, 0x4, URZ ;  /* 0x0000000404047890 */ /* 0x000fe2000fffe0ff */
[----:B--2---:R-:W-:-:S04]  /*07c0*/  FADD R5, R5, R2 ;  /* 0x0000000205057221 */ /* 0x004fc80000000000 */
[----:B---3--:R-:W-:-:S04]  /*07d0*/  FADD R5, R5, R6 ;  /* 0x0000000605057221 */ /* 0x008fc80000000000 */
[----:B----4-:R-:W-:-:S04]  /*07e0*/  FADD R5, R5, R8 ;  /* 0x0000000805057221 */ /* 0x010fc80000000000 */
[----:B-----5:R-:W-:-:S07]  /*07f0*/  FADD R5, R5, R10 ;  /* 0x0000000a05057221 */ /* 0x020fce0000000000 */
.L_x_4:
[----:B------:R-:W-:Y:S05]  /*0800*/  BRA.U !UP2, `(.L_x_0) ;  /* 0x000000010a287547 */ /* 0x000fea000b800000 */
[----:B------:R-:W0:Y:S01]  /*0810*/  LDC.64 R6, c[0x0][0x380] ;  /* 0x0000e000ff067b82 */ /* 0x000e220000000a00 */
[----:B------:R-:W-:Y:S01]  /*0820*/  IMAD R0, R19, UR4, R4 ;  /* 0x0000000413007c24 */ /* 0x000fe2000f8e0204 */
[----:B------:R-:W-:-:S12]  /*0830*/  UIADD3 UR5, UPT, UPT, -UR5, URZ, URZ ;  /* 0x000000ff05057290 */ /* 0x000fd8000fffe1ff */
.L_x_5:
[----:B0-----:R-:W-:-:S06]  /*0840*/  IMAD.WIDE R2, R0, 0x4, R6 ;  /* 0x0000000400027825 */ /* 0x001fcc00078e0206 */
[----:B------:R-:W2:Y:S01]  /*0850*/  LDG.E R2, desc[UR8][R2.64] ;  /* 0x0000000802027981 */ /* 0x000ea2000c1e1900 */
[----:B------:R-:W-:Y:S01]  /*0860*/  UIADD3 UR5, UPT, UPT, UR5, 0x1, URZ ;  /* 0x0000000105057890 */ /* 0x000fe2000fffe0ff */
[----:B------:R-:W-:-:S03]  /*0870*/  IADD3 R0, PT, PT, R0, R19, RZ ;  /* 0x0000001300007210 */ /* 0x000fc60007ffe0ff */
[----:B------:R-:W-:Y:S01]  /*0880*/  UISETP.NE.AND UP1, UPT, UR5, URZ, UPT ;  /* 0x000000ff0500728c */ /* 0x000fe2000bf25270 */
[----:B--2---:R-:W-:-:S08]  /*0890*/  FADD R5, R2, R5 ;  /* 0x0000000502057221 */ /* 0x004fd00000000000 */
[----:B------:R-:W-:Y:S05]  /*08a0*/  BRA.U UP1, `(.L_x_5) ;  /* 0xfffffffd01e47547 */ /* 0x000fea000b83ffff */
.L_x_0:
[----:B------:R-:W-:Y:S01]  /*08b0*/  I2FP.F32.S32 R2, UR7 ;  /* 0x0000000700027c45 */ /* 0x000fe20008201400 */
[----:B------:R-:W-:Y:S03]  /*08c0*/  BSSY.RECONVERGENT B2, `(.L_x_6) ;  /* 0x000000d000027945 */ /* 0x000fe60003800200 */
[----:B------:R-:W0:Y:S08]  /*08d0*/  MUFU.RCP R3, R2 ;  /* 0x0000000200037308 */ /* 0x000e300000001000 */
[----:B------:R-:W1:Y:S01]  /*08e0*/  FCHK P0, R5, R2 ;  /* 0x0000000205007302 */ /* 0x000e620000000000 */
[----:B0-----:R-:W-:-:S04]  /*08f0*/  FFMA R0, -R2, R3, 1 ;  /* 0x3f80000002007423 */ /* 0x001fc80000000103 */
[----:B------:R-:W-:-:S04]  /*0900*/  FFMA R0, R3, R0, R3 ;  /* 0x0000000003007223 */ /* 0x000fc80000000003 */
[----:B------:R-:W-:-:S04]  /*0910*/  FFMA R3, R0, R5, RZ ;  /* 0x0000000500037223 */ /* 0x000fc800000000ff */
[----:B------:R-:W-:-:S04]  /*0920*/  FFMA R6, -R2, R3, R5 ;  /* 0x0000000302067223 */ /* 0x000fc80000000105 */
[----:B------:R-:W-:Y:S01]  /*0930*/  FFMA R0, R0, R6, R3 ;  /* 0x0000000600007223 */ /* 0x000fe20000000003 */
[----:B-1----:R-:W-:Y:S06]  /*0940*/  @!P0 BRA `(.L_x_7) ;  /* 0x0000000000108947 */ /* 0x002fec0003800000 */
[----:B------:R-:W-:Y:S02]  /*0950*/  MOV R3, R5 ;  /* 0x0000000500037202 */ /* 0x000fe40000000f00 */
[----:B------:R-:W-:Y:S02]  /*0960*/  MOV R0, R2 ;  /* 0x0000000200007202 */ /* 0x000fe40000000f00 */
[----:B------:R-:W-:-:S07]  /*0970*/  MOV R6, 0x990 ;  /* 0x0000099000067802 */ /* 0x000fce0000000f00 */
[----:B------:R-:W-:Y:S05]  /*0980*/  CALL.REL.NOINC `($__internal_1_$__cuda_sm3x_div_rn_noftz_f32_slowpath) ;  /* 0x0000003400707944 */ /* 0x000fea0003c00000 */
.L_x_7:
[----:B------:R-:W-:Y:S05]  /*0990*/  BSYNC.RECONVERGENT B2 ;  /* 0x0000000000027941 */ /* 0x000fea0003800200 */
.L_x_6:
[----:B------:R-:W0:Y:S01]  /*09a0*/  LDC.64 R22, c[0x0][0x3a0] ;  /* 0x0000e800ff167b82 */ /* 0x000e220000000a00 */
[----:B------:R-:W-:Y:S02]  /*09b0*/  HFMA2 R14, -RZ, RZ, 0, 0 ;  /* 0x00000000ff0e7431 */ /* 0x000fe400000001ff */
[----:B0-----:R-:W-:-:S05]  /*09c0*/  IMAD.WIDE R22, R4, 0x4, R22 ;  /* 0x0000000404167825 */ /* 0x001fca00078e0216 */
[----:B------:R0:W-:Y:S01]  /*09d0*/  STG.E desc[UR8][R22.64], R0 ;  /* 0x0000000016007986 */ /* 0x0001e2000c101908 */
[----:B------:R-:W-:Y:S05]  /*09e0*/  BRA.U !UP0, `(.L_x_8) ;  /* 0x0000000908807547 */ /* 0x000fea000b800000 */
[----:B------:R-:W1:Y:S01]  /*09f0*/  LDCU UR5, c[0x0][0x3b0] ;  /* 0x00007600ff0577ac */ /* 0x000e620008000800 */
[----:B------:R-:W-:Y:S01]  /*0a00*/  MOV R14, RZ ;  /* 0x000000ff000e7202 */ /* 0x000fe20000000f00 */
[----:B------:R-:W-:Y:S01]  /*0a10*/  UMOV UR4, URZ ;  /* 0x000000ff00047c82 */ /* 0x000fe20008000000 */
[----:B-1----:R-:W-:Y:S02]  /*0a20*/  UISETP.GE.U32.AND UP0, UPT, UR5, 0x10, UPT ;  /* 0x000000100500788c */ /* 0x002fe4000bf06070 */
[----:B------:R-:W-:-:S04]  /*0a30*/  ULOP3.LUT UR7, UR5, 0xf, URZ, 0xc0, !UPT ;  /* 0x0000000f05077892 */ /* 0x000fc8000f8ec0ff */
[----:B------:R-:W-:-:S03]  /*0a40*/  UISETP.NE.AND UP1, UPT, UR7, URZ, UPT ;  /* 0x000000ff0700728c */ /* 0x000fc6000bf25270 */
[----:B------:R-:W-:Y:S08]  /*0a50*/  BRA.U !UP0, `(.L_x_9) ;  /* 0x0000000508287547 */ /* 0x000ff0000b800000 */
[----:B------:R-:W-:Y:S01]  /*0a60*/  ULOP3.LUT UR4, UR5, 0x7ffffff0, URZ, 0xc0, !UPT ;  /* 0x7ffffff005047892 */ /* 0x000fe2000f8ec0ff */
[----:B------:R-:W-:Y:S02]  /*0a70*/  MOV R14, RZ ;  /* 0x000000ff000e7202 */ /* 0x000fe40000000f00 */
[----:B------:R-:W-:Y:S01]  /*0a80*/  MOV R5, R4 ;  /* 0x0000000400057202 */ /* 0x000fe20000000f00 */
[----:B------:R-:W-:-:S12]  /*0a90*/  UIADD3 UR6, UPT, UPT, -UR4, URZ, URZ ;  /* 0x000000ff04067290 */ /* 0x000fd8000fffe1ff */
.L_x_10:
[----:B------:R-:W1:Y:S08]  /*0aa0*/  LDC.64 R16, c[0x0][0x380] ;  /* 0x0000e000ff107b82 */ /* 0x000e700000000a00 */
[----:B------:R-:W2:Y:S01]  /*0ab0*/  LDC R6, c[0x0][0x3b4] ;  /* 0x0000ed00ff067b82 */ /* 0x000ea20000000800 */
[----:B-1----:R-:W-:-:S05]  /*0ac0*/  IMAD.WIDE R16, R5, 0x4, R16 ;  /* 0x0000000405107825 */ /* 0x002fca00078e0210 */
[----:B------:R1:W3:Y:S01]  /*0ad0*/  LDG.E R3, desc[UR8][R16.64] ;  /* 0x0000000810037981 */ /* 0x0002e2000c1e1900 */
[----:B--2---:R-:W-:-:S04]  /*0ae0*/  IMAD.WIDE R12, R6, 0x4, R16 ;  /* 0x00000004060c7825 */ /* 0x004fc800078e0210 */
[C---:B------:R-:W-:Y:S02]  /*0af0*/  IMAD.WIDE R10, R6.reuse, 0x4, R12 ;  /* 0x00000004060a7825 */ /* 0x040fe400078e020c */
[----:B------:R-:W2:Y:S02]  /*0b00*/  LDG.E R12, desc[UR8][R12.64] ;  /* 0x000000080c0c7981 */ /* 0x000ea4000c1e1900 */
[C---:B------:R-:W-:Y:S02]  /*0b10*/  IMAD.WIDE R8, R6.reuse, 0x4, R10 ;  /* 0x0000000406087825 */ /* 0x040fe400078e020a */
[----:B------:R-:W4:Y:S02]  /*0b20*/  LDG.E R10, desc[UR8][R10.64] ;  /* 0x000000080a0a7981 */ /* 0x000f24000c1e1900 */
[C---:B------:R-:W-:Y:S02]  /*0b30*/  IMAD.WIDE R26, R6.reuse, 0x4, R8 ;  /* 0x00000004061a7825 */ /* 0x040fe400078e0208 */
[----:B------:R-:W5:Y:S02]  /*0b40*/  LDG.E R8, desc[UR8][R8.64] ;  /* 0x0000000808087981 */ /* 0x000f64000c1e1900 */
[----:B------:R-:W-:-:S02]  /*0b50*/  IMAD.WIDE R24, R6, 0x4, R26 ;  /* 0x0000000406187825 */ /* 0x000fc400078e021a */
[----:B------:R-:W5:Y:S02]  /*0b60*/  LDG.E R27, desc[UR8][R26.64] ;  /* 0x000000081a1b7981 */ /* 0x000f64000c1e1900 */
[C---:B------:R-:W-:Y:S02]  /*0b70*/  IMAD.WIDE R20, R6.reuse, 0x4, R24 ;  /* 0x0000000406147825 */ /* 0x040fe400078e0218 */
[----:B------:R-:W5:Y:S04]  /*0b80*/  LDG.E R15, desc[UR8][R24.64] ;  /* 0x00000008180f7981 */ /* 0x000f68000c1e1900 */
[----:B------:R0:W5:Y:S01]  /*0b90*/  LDG.E R13, desc[UR8][R20.64] ;  /* 0x00000008140d7981 */ /* 0x000162000c1e1900 */
[----:B------:R-:W-:-:S05]  /*0ba0*/  IMAD.WIDE R18, R6, 0x4, R20 ;  /* 0x0000000406127825 */ /* 0x000fca00078e0214 */
[----:B------:R-:W5:Y:S01]  /*0bb0*/  LDG.E R11, desc[UR8][R18.64] ;  /* 0x00000008120b7981 */ /* 0x000f62000c1e1900 */
[----:B------:R-:W-:-:S05]  /*0bc0*/  IMAD.WIDE R28, R6, 0x4, R18 ;  /* 0x00000004061c7825 */ /* 0x000fca00078e0212 */
[----:B------:R-:W5:Y:S01]  /*0bd0*/  LDG.E R9, desc[UR8][R28.64] ;  /* 0x000000081c097981 */ /* 0x000f62000c1e1900 */
[----:B-1----:R-:W-:-:S05]  /*0be0*/  IMAD.WIDE R16, R6, 0x4, R28 ;  /* 0x0000000406107825 */ /* 0x002fca00078e021c */
[----:B------:R1:W5:Y:S01]  /*0bf0*/  LDG.E R7, desc[UR8][R16.64] ;  /* 0x0000000810077981 */ /* 0x000362000c1e1900 */
[----:B0-----:R-:W-:-:S05]  /*0c00*/  IMAD.WIDE R20, R6, 0x4, R16 ;  /* 0x0000000406147825 */ /* 0x001fca00078e0210 */
[----:B------:R-:W5:Y:S01]  /*0c10*/  LDG.E R26, desc[UR8][R20.64] ;  /* 0x00000008141a7981 */ /* 0x000f62000c1e1900 */
[----:B-1----:R-:W-:-:S04]  /*0c20*/  IMAD.WIDE R16, R6, 0x4, R20 ;  /* 0x0000000406107825 */ /* 0x002fc800078e0214 */
[C---:B------:R-:W-:Y:S02]  /*0c30*/  IMAD.WIDE R18, R6.reuse, 0x4, R16 ;  /* 0x0000000406127825 */ /* 0x040fe400078e0210 */
[----:B------:R-:W5:Y:S02]  /*0c40*/  LDG.E R17, desc[UR8][R16.64] ;  /* 0x0000000810117981 */ /* 0x000f64000c1e1900 */
[C---:B------:R-:W-:Y:S02]  /*0c50*/  IMAD.WIDE R24, R6.reuse, 0x4, R18 ;  /* 0x0000000406187825 */ /* 0x040fe400078e0212 */
[----:B------:R-:W5:Y:S04]  /*0c60*/  LDG.E R21, desc[UR8][R18.64] ;  /* 0x0000000812157981 */ /* 0x000f68000c1e1900 */
[----:B------:R0:W5:Y:S02]  /*0c70*/  LDG.E R19, desc[UR8][R24.64] ;  /* 0x0000000818137981 */ /* 0x000164000c1e1900 */
[----:B0-----:R-:W-:-:S05]  /*0c80*/  IMAD.WIDE R24, R6, 0x4, R24 ;  /* 0x0000000406187825 */ /* 0x001fca00078e0218 */
[----:B------:R-:W5:Y:S01]  /*0c90*/  LDG.E R18, desc[UR8][R24.64] ;  /* 0x0000000818127981 */ /* 0x000f62000c1e1900 */
[----:B------:R-:W-:-:S06]  /*0ca0*/  IMAD.WIDE R28, R6, 0x4, R24 ;  /* 0x00000004061c7825 */ /* 0x000fcc00078e0218 */
[----:B------:R-:W5:Y:S01]  /*0cb0*/  LDG.E R29, desc[UR8][R28.64] ;  /* 0x000000081c1d7981 */ /* 0x000f62000c1e1900 */
[----:B------:R-:W-:-:S04]  /*0cc0*/  UIADD3 UR6, UPT, UPT, UR6, 0x10, URZ ;  /* 0x0000001006067890 */ /* 0x000fc8000fffe0ff */
[----:B------:R-:W-:Y:S01]  /*0cd0*/  UISETP.NE.AND UP0, UPT, UR6, URZ, UPT ;  /* 0x000000ff0600728c */ /* 0x000fe2000bf05270 */
[----:B------:R-:W-:Y:S01]  /*0ce0*/  LEA R5, R6, R5, 0x4 ;  /* 0x0000000506057211 */ /* 0x000fe200078e20ff */
[----:B---3--:R-:W-:-:S04]  /*0cf0*/  FADD R3, R3, -R0 ;  /* 0x8000000003037221 */ /* 0x008fc80000000000 */
[----:B------:R-:W-:Y:S01]  /*0d00*/  FFMA R3, R3, R3, R14 ;  /* 0x0000000303037223 */ /* 0x000fe2000000000e */
[----:B--2---:R-:W-:-:S04]  /*0d10*/  FADD R12, R12, -R0 ;  /* 0x800000000c0c7221 */ /* 0x004fc80000000000 */
[----:B------:R-:W-:Y:S01]  /*0d20*/  FFMA R3, R12, R12, R3 ;  /* 0x0000000c0c037223 */ /* 0x000fe20000000003 */
[----:B----4-:R-:W-:-:S04]  /*0d30*/  FADD R10, R10, -R0 ;  /* 0x800000000a0a7221 */ /* 0x010fc80000000000 */
[----:B------:R-:W-:Y:S01]  /*0d40*/  FFMA R3, R10, R10, R3 ;  /* 0x0000000a0a037223 */ /* 0x000fe20000000003 */
[----:B-----5:R-:W-:-:S04]  /*0d50*/  FADD R8, R8, -R0 ;  /* 0x8000000008087221 */ /* 0x020fc80000000000 */
[----:B------:R-:W-:Y:S01]  /*0d60*/  FFMA R3, R8, R8, R3 ;  /* 0x0000000808037223 */ /* 0x000fe20000000003 */
[----:B------:R-:W-:-:S04]  /*0d70*/  FADD R8, R27, -R0 ;  /* 0x800000001b087221 */ /* 0x000fc80000000000 */
        /* <DEDUP_REMOVED lines=23> */
[----:B------:R-:W-:Y:S06]  /*0ef0*/  BRA.U UP0, `(.L_x_10) ;  /* 0xfffffff900e87547 */ /* 0x000fec000b83ffff */
.L_x_9:
[----:B------:R-:W-:Y:S05]  /*0f00*/  BRA.U !UP1, `(.L_x_8) ;  /* 0x0000000509387547 */ /* 0x000fea000b800000 */
[----:B------:R-:W-:Y:S02]  /*0f10*/  UISETP.GE.U32.AND UP0, UPT, UR7, 0x8, UPT ;  /* 0x000000080700788c */ /* 0x000fe4000bf06070 */
[----:B------:R-:W-:-:S04]  /*0f20*/  ULOP3.LUT UR6, UR5, 0x7, URZ, 0xc0, !UPT ;  /* 0x0000000705067892 */ /* 0x000fc8000f8ec0ff */
[----:B------:R-:W-:-:S03]  /*0f30*/  UISETP.NE.AND UP1, UPT, UR6, URZ, UPT ;  /* 0x000000ff0600728c */ /* 0x000fc6000bf25270 */
[----:B------:R-:W-:Y:S08]  /*0f40*/  BRA.U !UP0, `(.L_x_11) ;  /* 0x0000000108907547 */ /* 0x000ff0000b800000 */
[----:B------:R-:W1:Y:S08]  /*0f50*/  LDC R3, c[0x0][0x3b4] ;  /* 0x0000ed00ff037b82 */ /* 0x000e700000000800 */
[----:B------:R-:W2:Y:S01]  /*0f60*/  LDC.64 R8, c[0x0][0x380] ;  /* 0x0000e000ff087b82 */ /* 0x000ea20000000a00 */
[----:B-1----:R-:W-:-:S04]  /*0f70*/  IMAD R5, R3, UR4, R4 ;  /* 0x0000000403057c24 */ /* 0x002fc8000f8e0204 */
[----:B--2---:R-:W-:-:S05]  /*0f80*/  IMAD.WIDE R8, R5, 0x4, R8 ;  /* 0x0000000405087825 */ /* 0x004fca00078e0208 */
[----:B------:R1:W2:Y:S01]  /*0f90*/  LDG.E R15, desc[UR8][R8.64] ;  /* 0x00000008080f7981 */ /* 0x0002a2000c1e1900 */
[----:B------:R-:W-:-:S04]  /*0fa0*/  IMAD.WIDE R10, R3, 0x4, R8 ;  /* 0x00000004030a7825 */ /* 0x000fc800078e0208 */
[C---:B------:R-:W-:Y:S02]  /*0fb0*/  IMAD.WIDE R12, R3.reuse, 0x4, R10 ;  /* 0x00000004030c7825 */ /* 0x040fe400078e020a */
[----:B------:R-:W3:Y:S02]  /*0fc0*/  LDG.E R11, desc[UR8][R10.64] ;  /* 0x000000080a0b7981 */ /* 0x000ee4000c1e1900 */
[C---:B------:R-:W-:Y:S02]  /*0fd0*/  IMAD.WIDE R16, R3.reuse, 0x4, R12 ;  /* 0x0000000403107825 */ /* 0x040fe400078e020c */
[----:B------:R-:W4:Y:S02]  /*0fe0*/  LDG.E R13, desc[UR8][R12.64] ;  /* 0x000000080c0d7981 */ /* 0x000f24000c1e1900 */
[C---:B------:R-:W-:Y:S02]  /*0ff0*/  IMAD.WIDE R18, R3.reuse, 0x4, R16 ;  /* 0x0000000403127825 */ /* 0x040fe400078e0210 */
[----:B------:R-:W5:Y:S02]  /*1000*/  LDG.E R17, desc[UR8][R16.64] ;  /* 0x0000000810117981 */ /* 0x000f64000c1e1900 */
[----:B------:R-:W-:-:S02]  /*1010*/  IMAD.WIDE R20, R3, 0x4, R18 ;  /* 0x0000000403147825 */ /* 0x000fc400078e0212 */
[----:B------:R-:W5:Y:S02]  /*1020*/  LDG.E R19, desc[UR8][R18.64] ;  /* 0x0000000812137981 */ /* 0x000f64000c1e1900 */
[C---:B------:R-:W-:Y:S02]  /*1030*/  IMAD.WIDE R6, R3.reuse, 0x4, R20 ;  /* 0x0000000403067825 */ /* 0x040fe400078e0214 */
[----:B------:R-:W5:Y:S02]  /*1040*/  LDG.E R21, desc[UR8][R20.64] ;  /* 0x0000000814157981 */ /* 0x000f64000c1e1900 */
[----:B-1----:R-:W-:Y:S02]  /*1050*/  IMAD.WIDE R8, R3, 0x4, R6 ;  /* 0x0000000403087825 */ /* 0x002fe400078e0206 */
[----:B------:R-:W5:Y:S04]  /*1060*/  LDG.E R5, desc[UR8][R6.64] ;  /* 0x0000000806057981 */ /* 0x000f68000c1e1900 */
[----:B------:R-:W5:Y:S01]  /*1070*/  LDG.E R9, desc[UR8][R8.64] ;  /* 0x0000000808097981 */ /* 0x000f62000c1e1900 */
[----:B------:R-:W-:Y:S01]  /*1080*/  UIADD3 UR4, UPT, UPT, UR4, 0x8, URZ ;  /* 0x0000000804047890 */ /* 0x000fe2000fffe0ff */
[----:B--2---:R-:W-:-:S04]  /*1090*/  FADD R15, R15, -R0 ;  /* 0x800000000f0f7221 */ /* 0x004fc80000000000 */
[----:B------:R-:W-:Y:S01]  /*10a0*/  FFMA R14, R15, R15, R14 ;  /* 0x0000000f0f0e7223 */ /* 0x000fe2000000000e */
[----:B---3--:R-:W-:-:S04]  /*10b0*/  FADD R11, R11, -R0 ;  /* 0x800000000b0b7221 */ /* 0x008fc80000000000 */
        /* <DEDUP_REMOVED lines=12> */
[----:B------:R-:W-:-:S07]  /*1180*/  FFMA R14, R9, R9, R14 ;  /* 0x00000009090e7223 */ /* 0x000fce000000000e */
.L_x_11:
        /* <DEDUP_REMOVED lines=8> */
[----:B--2---:R-:W-:-:S04]  /*1210*/  IMAD.WIDE R6, R3, 0x4, R6 ;  /* 0x0000000403067825 */ /* 0x004fc800078e0206 */
        /* <DEDUP_REMOVED lines=15> */
[----:B------:R-:W-:-:S07]  /*1310*/  FFMA R14, R14, R14, R3 ;  /* 0x0000000e0e0e7223 */ /* 0x000fce0000000003 */
.L_x_12:
[----:B------:R-:W-:Y:S05]  /*1320*/  BRA.U !UP1, `(.L_x_8) ;  /* 0x0000000109307547 */ /* 0x000fea000b800000 */
[----:B------:R-:W1:Y:S01]  /*1330*/  LDC R10, c[0x0][0x3b4] ;  /* 0x0000ed00ff0a7b82 */ /* 0x000e620000000800 */
[----:B------:R-:W-:-:S07]  /*1340*/  UIADD3 UR5, UPT, UPT, -UR5, URZ, URZ ;  /* 0x000000ff05057290 */ /* 0x000fce000fffe1ff */
[----:B------:R-:W2:Y:S01]  /*1350*/  LDC.64 R8, c[0x0][0x380] ;  /* 0x0000e000ff087b82 */ /* 0x000ea20000000a00 */
[----:B-1----:R-:W-:-:S07]  /*1360*/  IMAD R3, R10, UR4, R4 ;  /* 0x000000040a037c24 */ /* 0x002fce000f8e0204 */
.L_x_13:
[----:B--2---:R-:W-:-:S06]  /*1370*/  IMAD.WIDE R6, R3, 0x4, R8 ;  /* 0x0000000403067825 */ /* 0x004fcc00078e0208 */
[----:B------:R-:W2:Y:S01]  /*1380*/  LDG.E R7, desc[UR8][R6.64] ;  /* 0x0000000806077981 */ /* 0x000ea2000c1e1900 */
[----:B------:R-:W-:Y:S01]  /*1390*/  UIADD3 UR5, UPT, UPT, UR5, 0x1, URZ ;  /* 0x0000000105057890 */ /* 0x000fe2000fffe0ff */
[----:B------:R-:W-:-:S03]  /*13a0*/  IADD3 R3, PT, PT, R3, R10, RZ ;  /* 0x0000000a03037210 */ /* 0x000fc60007ffe0ff */
[----:B------:R-:W-:Y:S01]  /*13b0*/  UISETP.NE.AND UP0, UPT, UR5, URZ, UPT ;  /* 0x000000ff0500728c */ /* 0x000fe2000bf05270 */
[----:B--2---:R-:W-:-:S04]  /*13c0*/  FADD R5, R7, -R0 ;  /* 0x8000000007057221 */ /* 0x004fc80000000000 */
[----:B------:R-:W-:-:S04]  /*13d0*/  FFMA R14, R5, R5, R14 ;  /* 0x00000005050e7223 */ /* 0x000fc8000000000e */
[----:B------:R-:W-:Y:S05]  /*13e0*/  BRA.U UP0, `(.L_x_13) ;  /* 0xfffffffd00e07547 */ /* 0x000fea000b83ffff */
.L_x_8:
[----:B------:R-:W1:Y:S01]  /*13f0*/  MUFU.RCP R3, R2 ;  /* 0x0000000200037308 */ /* 0x000e620000001000 */
[----:B0-----:R-:W0:Y:S01]  /*1400*/  LDC R0, c[0x0][0x3b0] ;  /* 0x0000ec00ff007b82 */ /* 0x001e220000000800 */
[----:B------:R-:W-:Y:S06]  /*1410*/  BSSY.RECONVERGENT B2, `(.L_x_14) ;  /* 0x000000d000027945 */ /* 0x000fec0003800200 */
[----:B------:R-:W2:Y:S01]  /*1420*/  FCHK P0, R14, R2 ;  /* 0x000000020e007302 */ /* 0x000ea20000000000 */
[----:B-1----:R-:W-:-:S04]  /*1430*/  FFMA R6, -R2, R3, 1 ;  /* 0x3f80000002067423 */ /* 0x002fc80000000103 */
[----:B------:R-:W-:-:S04]  /*1440*/  FFMA R3, R3, R6, R3 ;  /* 0x0000000603037223 */ /* 0x000fc80000000003 */
[----:B------:R-:W-:Y:S01]  /*1450*/  FFMA R5, R3, R14, RZ ;  /* 0x0000000e03057223 */ /* 0x000fe200000000ff */
[----:B0-----:R-:W-:-:S03]  /*1460*/  ISETP.GE.AND P2, PT, R0, 0x1, PT ;  /* 0x000000010000780c */ /* 0x001fc60003f46270 */
[----:B------:R-:W-:-:S04]  /*1470*/  FFMA R0, -R2, R5, R14 ;  /* 0x0000000502007223 */ /* 0x000fc8000000010e */
[----:B------:R-:W-:Y:S01]  /*1480*/  FFMA R0, R3, R0, R5 ;  /* 0x0000000003007223 */ /* 0x000fe20000000005 */
[----:B--2---:R-:W-:Y:S06]  /*1490*/  @!P0 BRA `(.L_x_15) ;  /* 0x0000000000108947 */ /* 0x004fec0003800000 */
[----:B------:R-:W-:Y:S02]  /*14a0*/  MOV R3, R14 ;  /* 0x0000000e00037202 */ /* 0x000fe40000000f00 */
[----:B------:R-:W-:Y:S02]  /*14b0*/  MOV R0, R2 ;  /* 0x0000000200007202 */ /* 0x000fe40000000f00 */
[----:B------:R-:W-:-:S07]  /*14c0*/  MOV R6, 0x14e0 ;  /* 0x000014e000067802 */ /* 0x000fce0000000f00 */
[----:B------:R-:W-:Y:S05]  /*14d0*/  CALL.REL.NOINC `($__internal_1_$__cuda_sm3x_div_rn_noftz_f32_slowpath) ;  /* 0x00000028009c7944 */ /* 0x000fea0003c00000 */
.L_x_15:
[----:B------:R-:W-:Y:S05]  /*14e0*/  BSYNC.RECONVERGENT B2 ;  /* 0x0000000000027941 */ /* 0x000fea0003800200 */
.L_x_14:
[----:B------:R-:W0:Y:S02]  /*14f0*/  LDC.64 R20, c[0x0][0x3a8] ;  /* 0x0000ea00ff147b82 */ /* 0x000e240000000a00 */
[----:B0-----:R-:W-:-:S05]  /*1500*/  IMAD.WIDE R20, R4, 0x4, R20 ;  /* 0x0000000404147825 */ /* 0x001fca00078e0214 */
[----:B------:R0:W-:Y:S01]  /*1510*/  STG.E desc[UR8][R20.64], R0 ;  /* 0x0000000014007986 */ /* 0x0001e2000c101908 */
[----:B------:R-:W-:Y:S05]  /*1520*/  @!P2 EXIT ;  /* 0x000000000000a94d */ /* 0x000fea0003800000 */
[----:B------:R-:W1:Y:S01]  /*1530*/  LDCU UR5, c[0x0][0x3b0] ;  /* 0x00007600ff0577ac */ /* 0x000e620008000800 */
[----:B------:R-:W2:Y:S01]  /*1540*/  LDC.64 R18, c[0x0][0x390] ;  /* 0x0000e400ff127b82 */ /* 0x000ea20000000a00 */
[----:B------:R-:W-:-:S07]  /*1550*/  UMOV UR4, URZ ;  /* 0x000000ff00047c82 */ /* 0x000fce0008000000 */
[----:B------:R-:W3:Y:S01]  /*1560*/  LDC.64 R16, c[0x0][0x398] ;  /* 0x0000e600ff107b82 */ /* 0x000ee20000000a00 */
[----:B-1----:R-:W-:Y:S02]  /*1570*/  UISETP.GE.U32.AND UP0, UPT, UR5, 0x8, UPT ;  /* 0x000000080500788c */ /* 0x002fe4000bf06070 */
[----:B------:R-:W-:Y:S01]  /*1580*/  ULOP3.LUT UR7, UR5, 0x7, URZ, 0xc0, !UPT ;  /* 0x0000000705077892 */ /* 0x000fe2000f8ec0ff */
[----:B--2---:R-:W-:-:S04]  /*1590*/  IMAD.WIDE R18, R4, 0x4, R18 ;  /* 0x0000000404127825 */ /* 0x004fc800078e0212 */
[----:B---3--:R-:W-:Y:S02]  /*15a0*/  IMAD.WIDE R16, R4, 0x4, R16 ;  /* 0x0000000404107825 */ /* 0x008fe400078e0210 */
[----:B------:R-:W-:Y:S05]  /*15b0*/  BRA.U !UP0, `(.L_x_16) ;  /* 0x0000001508247547 */ /* 0x000fea000b800000 */
[----:B------:R-:W1:Y:S01]  /*15c0*/  LDC R5, c[0x0][0x3b4] ;  /* 0x0000ed00ff057b82 */ /* 0x000e620000000800 */
[----:B------:R-:W-:Y:S01]  /*15d0*/  ULOP3.LUT UR4, UR5, 0x7ffffff8, URZ, 0xc0, !UPT ;  /* 0x7ffffff805047892 */ /* 0x000fe2000f8ec0ff */
[----:B------:R-:W-:Y:S01]  /*15e0*/  MOV R2, R4 ;  /* 0x0000000400027202 */ /* 0x000fe20000000f00 */
[----:B------:R-:W2:Y:S02]  /*15f0*/  LDCU UR6, c[0x0][0x3b8] ;  /* 0x00007700ff0677ac */ /* 0x000ea40008000800 */
[----:B------:R-:W-:-:S03]  /*1600*/  UIADD3 UR5, UPT, UPT, -UR4, URZ, URZ ;  /* 0x000000ff04057290 */ /* 0x000fc6000fffe1ff */
[----:B------:R-:W3:Y:S08]  /*1610*/  LDC.64 R14, c[0x0][0x380] ;  /* 0x0000e000ff0e7b82 */ /* 0x000ef00000000a00 */
[----:B------:R-:W4:Y:S02]  /*1620*/  LDC.64 R12, c[0x0][0x388] ;  /* 0x0000e200ff0c7b82 */ /* 0x000f240000000a00 */
.L_x_57:
[----:B0-----:R-:W2:Y:S01]  /*1630*/  LDG.E R0, desc[UR8][R20.64] ;  /* 0x0000000814007981 */ /* 0x001ea2000c1e1900 */
[----:B---3--:R-:W-:-:S03]  /*1640*/  IMAD.WIDE R10, R2, 0x4, R14 ;  /* 0x00000004020a7825 */ /* 0x008fc600078e020e */
[----:B------:R-:W3:Y:S04]  /*1650*/  LDG.E R3, desc[UR8][R22.64] ;  /* 0x0000000816037981 */ /* 0x000ee8000c1e1900 */
[----:B------:R-:W3:Y:S01]  /*1660*/  LDG.E R8, desc[UR8][R10.64] ;  /* 0x000000080a087981 */ /* 0x000ee2000c1e1900 */
[----:B------:R-:W-:Y:S01]  /*1670*/  BSSY.RECONVERGENT B0, `(.L_x_17) ;  /* 0x000000f000007945 */ /* 0x000fe20003800200 */
[----:B--2---:R-:W-:-:S04]  /*1680*/  FADD R0, R0, UR6 ;  /* 0x0000000600007e21 */ /* 0x004fc80008000000 */
[----:B------:R0:W2:Y:S01]  /*1690*/  MUFU.RSQ R7, R0 ;  /* 0x0000000000077308 */ /* 0x0000a20000001400 */
[----:B------:R-:W-:Y:S01]  /*16a0*/  IADD3 R6, PT, PT, R0, -0xd000000, RZ ;  /* 0xf300000000067810 */ /* 0x000fe20007ffe0ff */
[----:B---3--:R-:W-:-:S03]  /*16b0*/  FADD R8, R8, -R3 ;  /* 0x8000000308087221 */ /* 0x008fc60000000000 */
[----:B------:R-:W-:-:S13]  /*16c0*/  ISETP.GT.U32.AND P0, PT, R6, 0x727fffff, PT ;  /* 0x727fffff0600780c */ /* 0x000fda0003f04070 */
[----:B0-2---:R-:W-:Y:S05]  /*16d0*/  @!P0 BRA `(.L_x_18) ;  /* 0x0000000000108947 */ /* 0x005fea0003800000 */
[----:B------:R-:W-:Y:S02]  /*16e0*/  MOV R3, R0 ;  /* 0x0000000000037202 */ /* 0x000fe40000000f00 */
[----:B------:R-:W-:-:S07]  /*16f0*/  MOV R0, 0x1710 ;  /* 0x0000171000007802 */ /* 0x000fce0000000f00 */
[----:B-1--4-:R-:W-:Y:S05]  /*1700*/  CALL.REL.NOINC `($__internal_0_$__cuda_sm20_sqrt_rn_f32_slowpath) ;  /* 0x0000002400b87944 */ /* 0x012fea0003c00000 */
[----:B------:R-:W-:Y:S05]  /*1710*/  BRA `(.L_x_19) ;  /* 0x0000000000107947 */ /* 0x000fea0003800000 */
.L_x_18:
[----:B------:R-:W-:Y:S01]  /*1720*/  FMUL.FTZ R25, R0, R7 ;  /* 0x0000000700197220 */ /* 0x000fe20000410000 */
[----:B------:R-:W-:-:S03]  /*1730*/  FMUL.FTZ R7, R7, 0.5 ;  /* 0x3f00000007077820 */ /* 0x000fc60000410000 */
[----:B------:R-:W-:-:S04]  /*1740*/  FFMA R0, -R25, R25, R0 ;  /* 0x0000001919007223 */ /* 0x000fc80000000100 */
[----:B------:R-:W-:-:S07]  /*1750*/  FFMA R25, R0, R7, R25 ;  /* 0x0000000700197223 */ /* 0x000fce0000000019 */
.L_x_19:
[----:B------:R-:W-:Y:S05]  /*1760*/  BSYNC.RECONVERGENT B0 ;  /* 0x0000000000007941 */ /* 0x000fea0003800200 */
.L_x_17:
[----:B------:R-:W0:Y:S01]  /*1770*/  MUFU.RCP R0, R25 ;  /* 0x0000001900007308 */ /* 0x000e220000001000 */
[----:B------:R-:W-:Y:S07]  /*1780*/  BSSY.RECONVERGENT B2, `(.L_x_20) ;  /* 0x000000c000027945 */ /* 0x000fee0003800200 */
[----:B------:R-:W2:Y:S01]  /*1790*/  FCHK P0, R8, R25 ;  /* 0x0000001908007302 */ /* 0x000ea20000000000 */
[----:B0-----:R-:W-:-:S04]  /*17a0*/  FFMA R3, R0, -R25, 1 ;  /* 0x3f80000000037423 */ /* 0x001fc80000000819 */
[----:B------:R-:W-:-:S04]  /*17b0*/  FFMA R3, R0, R3, R0 ;  /* 0x0000000300037223 */ /* 0x000fc80000000000 */
[----:B------:R-:W-:-:S04]  /*17c0*/  FFMA R0, R8, R3, RZ ;  /* 0x0000000308007223 */ /* 0x000fc800000000ff */
[----:B------:R-:W-:-:S04]  /*17d0*/  FFMA R6, R0, -R25, R8 ;  /* 0x8000001900067223 */ /* 0x000fc80000000008 */
[----:B------:R-:W-:Y:S01]  /*17e0*/  FFMA R0, R3, R6, R0 ;  /* 0x0000000603007223 */ /* 0x000fe20000000000 */
[----:B--2---:R-:W-:Y:S06]  /*17f0*/  @!P0 BRA `(.L_x_21) ;  /* 0x0000000000108947 */ /* 0x004fec0003800000 */
[----:B------:R-:W-:Y:S02]  /*1800*/  MOV R3, R8 ;  /* 0x0000000800037202 */ /* 0x000fe40000000f00 */
[----:B------:R-:W-:Y:S02]  /*1810*/  MOV R0, R25 ;  /* 0x0000001900007202 */ /* 0x000fe40000000f00 */
[----:B------:R-:W-:-:S07]  /*1820*/  MOV R6, 0x1840 ;  /* 0x0000184000067802 */ /* 0x000fce0000000f00 */
[----:B-1--4-:R-:W-:Y:S05]  /*1830*/  CALL.REL.NOINC `($__internal_1_$__cuda_sm3x_div_rn_noftz_f32_slowpath) ;  /* 0x0000002400c47944 */ /* 0x012fea0003c00000 */
.L_x_21:
[----:B------:R-:W-:Y:S05]  /*1840*/  BSYNC.RECONVERGENT B2 ;  /* 0x0000000000027941 */ /* 0x000fea0003800200 */
.L_x_20:
[----:B------:R-:W2:Y:S04]  /*1850*/  LDG.E R3, desc[UR8][R18.64] ;  /* 0x0000000812037981 */ /* 0x000ea8000c1e1900 */
[----:B------:R-:W2:Y:S01]  /*1860*/  LDG.E R6, desc[UR8][R16.64] ;  /* 0x0000000810067981 */ /* 0x000ea2000c1e1900 */
[----:B----4-:R-:W-:-:S04]  /*1870*/  IMAD.WIDE R8, R2, 0x4, R12 ;  /* 0x0000000402087825 */ /* 0x010fc800078e020c */
[----:B-1----:R-:W-:-:S04]  /*1880*/  IMAD.WIDE R10, R5, 0x4, R10 ;  /* 0x00000004050a7825 */ /* 0x002fc800078e020a */
[----:B--2---:R-:W-:-:S05]  /*1890*/  FFMA R3, R3, R0, R6 ;  /* 0x0000000003037223 */ /* 0x004fca0000000006 */
[----:B------:R0:W-:Y:S04]  /*18a0*/  STG.E desc[UR8][R8.64], R3 ;  /* 0x0000000308007986 */ /* 0x0001e8000c101908 */
[----:B------:R-:W2:Y:S04]  /*18b0*/  LDG.E R6, desc[UR8][R20.64] ;  /* 0x0000000814067981 */ /* 0x000ea8000c1e1900 */
[----:B------:R-:W3:Y:S04]  /*18c0*/  LDG.E R27, desc[UR8][R10.64] ;  /* 0x000000080a1b7981 */ /* 0x000ee8000c1e1900 */
[----:B------:R-:W3:Y:S01]  /*18d0*/  LDG.E R0, desc[UR8][R22.64] ;  /* 0x0000000816007981 */ /* 0x000ee2000c1e1900 */
[----:B------:R-:W-:Y:S01]  /*18e0*/  BSSY.RECONVERGENT B0, `(.L_x_22) ;  /* 0x0000010000007945 */ /* 0x000fe20003800200 */
[----:B--2---:R-:W-:-:S04]  /*18f0*/  FADD R6, R6, UR6 ;  /* 0x0000000606067e21 */ /* 0x004fc80008000000 */
[----:B------:R0:W1:Y:S01]  /*1900*/  MUFU.RSQ R7, R6 ;  /* 0x0000000600077308 */ /* 0x0000620000001400 */
[----:B------:R-:W-:Y:S01]  /*1910*/  IADD3 R24, PT, PT, R6, -0xd000000, RZ ;  /* 0xf300000006187810 */ /* 0x000fe20007ffe0ff */
[----:B---3--:R-:W-:-:S03]  /*1920*/  FADD R27, R27, -R0 ;  /* 0x800000001b1b7221 */ /* 0x008fc60000000000 */
[----:B------:R-:W-:-:S13]  /*1930*/  ISETP.GT.U32.AND P0, PT, R24, 0x727fffff, PT ;  /* 0x727fffff1800780c */ /* 0x000fda0003f04070 */
[----:B01----:R-:W-:Y:S05]  /*1940*/  @!P0 BRA `(.L_x_23) ;  /* 0x0000000000148947 */ /* 0x003fea0003800000 */
[----:B------:R-:W-:Y:S02]  /*1950*/  MOV R3, R6 ;  /* 0x0000000600037202 */ /* 0x000fe40000000f00 */
[----:B------:R-:W-:-:S07]  /*1960*/  MOV R0, 0x1980 ;  /* 0x0000198000007802 */ /* 0x000fce0000000f00 */
[----:B------:R-:W-:Y:S05]  /*1970*/  CALL.REL.NOINC `($__internal_0_$__cuda_sm20_sqrt_rn_f32_slowpath) ;  /* 0x00000024001c7944 */ /* 0x000fea0003c00000 */
[----:B------:R-:W-:Y:S01]  /*1980*/  MOV R0, R25 ;  /* 0x0000001900007202 */ /* 0x000fe20000000f00 */
[----:B------:R-:W-:Y:S06]  /*1990*/  BRA `(.L_x_24) ;  /* 0x0000000000107947 */ /* 0x000fec0003800000 */
.L_x_23:
[----:B------:R-:W-:Y:S01]  /*19a0*/  FMUL.FTZ R3, R6, R7 ;  /* 0x0000000706037220 */ /* 0x000fe20000410000 */
[----:B------:R-:W-:-:S03]  /*19b0*/  FMUL.FTZ R7, R7, 0.5 ;  /* 0x3f00000007077820 */ /* 0x000fc60000410000 */
[----:B------:R-:W-:-:S04]  /*19c0*/  FFMA R0, -R3, R3, R6 ;  /* 0x0000000303007223 */ /* 0x000fc80000000106 */
[----:B------:R-:W-:-:S07]  /*19d0*/  FFMA R0, R0, R7, R3 ;  /* 0x0000000700007223 */ /* 0x000fce0000000003 */
.L_x_24:
[----:B------:R-:W-:Y:S05]  /*19e0*/  BSYNC.RECONVERGENT B0 ;  /* 0x0000000000007941 */ /* 0x000fea0003800200 */
.L_x_22:
[----:B------:R-:W0:Y:S01]  /*19f0*/  MUFU.RCP R3, R0 ;  /* 0x0000000000037308 */ /* 0x000e220000001000 */
[----:B------:R-:W-:Y:S07]  /*1a00*/  BSSY.RECONVERGENT B2, `(.L_x_25) ;  /* 0x000000c000027945 */ /* 0x000fee0003800200 */
[----:B------:R-:W1:Y:S01]  /*1a10*/  FCHK P0, R27, R0 ;  /* 0x000000001b007302 */ /* 0x000e620000000000 */
[----:B0-----:R-:W-:-:S04]  /*1a20*/  FFMA R6, R3, -R0, 1 ;  /* 0x3f80000003067423 */ /* 0x001fc80000000800 */
[----:B------:R-:W-:-:S04]  /*1a30*/  FFMA R6, R3, R6, R3 ;  /* 0x0000000603067223 */ /* 0x000fc80000000003 */
[----:B------:R-:W-:-:S04]  /*1a40*/  FFMA R3, R27, R6, RZ ;  /* 0x000000061b037223 */ /* 0x000fc800000000ff */
[----:B------:R-:W-:-:S04]  /*1a50*/  FFMA R7, R3, -R0, R27 ;  /* 0x8000000003077223 */ /* 0x000fc8000000001b */
[----:B------:R-:W-:Y:S01]  /*1a60*/  FFMA R3, R6, R7, R3 ;  /* 0x0000000706037223 */ /* 0x000fe20000000003 */
[----:B-1----:R-:W-:Y:S06]  /*1a70*/  @!P0 BRA `(.L_x_26) ;  /* 0x0000000000108947 */ /* 0x002fec0003800000 */
[----:B------:R-:W-:Y:S02]  /*1a80*/  MOV R3, R27 ;  /* 0x0000001b00037202 */ /* 0x000fe40000000f00 */
[----:B------:R-:W-:-:S07]  /*1a90*/  MOV R6, 0x1ab0 ;  /* 0x00001ab000067802 */ /* 0x000fce0000000f00 */
[----:B------:R-:W-:Y:S05]  /*1aa0*/  CALL.REL.NOINC `($__internal_1_$__cuda_sm3x_div_rn_noftz_f32_slowpath) ;  /* 0x0000002400287944 */ /* 0x000fea0003c00000 */
[----:B------:R-:W-:-:S07]  /*1ab0*/  MOV R3, R0 ;  /* 0x0000000000037202 */ /* 0x000fce0000000f00 */
.L_x_26:
[----:B------:R-:W-:Y:S05]  /*1ac0*/  BSYNC.RECONVERGENT B2 ;  /* 0x0000000000027941 */ /* 0x000fea0003800200 */
.L_x_25:
[----:B------:R-:W2:Y:S04]  /*1ad0*/  LDG.E R0, desc[UR8][R18.64] ;  /* 0x0000000812007981 */ /* 0x000ea8000c1e1900 */
[----:B------:R-:W2:Y:S01]  /*1ae0*/  LDG.E R7, desc[UR8][R16.64] ;  /* 0x0000000810077981 */ /* 0x000ea2000c1e1900 */
[----:B------:R-:W-:-:S04]  /*1af0*/  IMAD.WIDE R8, R5, 0x4, R8 ;  /* 0x0000000405087825 */ /* 0x000fc800078e0208 */
[----:B------:R-:W-:-:S04]  /*1b00*/  IMAD.WIDE R10, R5, 0x4, R10 ;  /* 0x00000004050a7825 */ /* 0x000fc800078e020a */
        /* <DEDUP_REMOVED lines=17> */
.L_x_28:
[----:B------:R-:W-:Y:S01]  /*1c20*/  FMUL.FTZ R3, R6, R7 ;  /* 0x0000000706037220 */ /* 0x000fe20000410000 */
[----:B------:R-:W-:-:S03]  /*1c30*/  FMUL.FTZ R7, R7, 0.5 ;  /* 0x3f00000007077820 */ /* 0x000fc60000410000 */
[----:B------:R-:W-:-:S04]  /*1c40*/  FFMA R0, -R3, R3, R6 ;  /* 0x0000000303007223 */ /* 0x000fc80000000106 */
[----:B------:R-:W-:-:S07]  /*1c50*/  FFMA R0, R0, R7, R3 ;  /* 0x0000000700007223 */ /* 0x000fce0000000003 */
.L_x_29:
[----:B------:R-:W-:Y:S05]  /*1c60*/  BSYNC.RECONVERGENT B0 ;  /* 0x0000000000007941 */ /* 0x000fea0003800200 */
.L_x_27:
        /* <DEDUP_REMOVED lines=13> */
.L_x_31:
[----:B------:R-:W-:Y:S05]  /*1d40*/  BSYNC.RECONVERGENT B2 ;  /* 0x0000000000027941 */ /* 0x000fea0003800200 */
.L_x_30:
        /* <DEDUP_REMOVED lines=21> */
.L_x_33:
[----:B------:R-:W-:Y:S01]  /*1ea0*/  FMUL.FTZ R3, R6, R7 ;  /* 0x0000000706037220 */ /* 0x000fe20000410000 */
[----:B------:R-:W-:-:S03]  /*1eb0*/  FMUL.FTZ R7, R7, 0.5 ;  /* 0x3f00000007077820 */ /* 0x000fc60000410000 */
[----:B------:R-:W-:-:S04]  /*1ec0*/  FFMA R0, -R3, R3, R6 ;  /* 0x0000000303007223 */ /* 0x000fc80000000106 */
[----:B------:R-:W-:-:S07]  /*1ed0*/  FFMA R0, R0, R7, R3 ;  /* 0x0000000700007223 */ /* 0x000fce0000000003 */
.L_x_34:
[----:B------:R-:W-:Y:S05]  /*1ee0*/  BSYNC.RECONVERGENT B0 ;  /* 0x0000000000007941 */ /* 0x000fea0003800200 */
.L_x_32:
        /* <DEDUP_REMOVED lines=13> */
.L_x_36:
[----:B------:R-:W-:Y:S05]  /*1fc0*/  BSYNC.RECONVERGENT B2 ;  /* 0x0000000000027941 */ /* 0x000fea0003800200 */
.L_x_35:
        /* <DEDUP_REMOVED lines=21> */
.L_x_38:
[----:B------:R-:W-:Y:S01]  /*2120*/  FMUL.FTZ R3, R6, R7 ;  /* 0x0000000706037220 */ /* 0x000fe20000410000 */
[----:B------:R-:W-:-:S03]  /*2130*/  FMUL.FTZ R7, R7, 0.5 ;  /* 0x3f00000007077820 */ /* 0x000fc60000410000 */
[----:B------:R-:W-:-:S04]  /*2140*/  FFMA R0, -R3, R3, R6 ;  /* 0x0000000303007223 */ /* 0x000fc80000000106 */
[----:B------:R-:W-:-:S07]  /*2150*/  FFMA R0, R0, R7, R3 ;  /* 0x0000000700007223 */ /* 0x000fce0000000003 */
.L_x_39:
[----:B------:R-:W-:Y:S05]  /*2160*/  BSYNC.RECONVERGENT B0 ;  /* 0x0000000000007941 */ /* 0x000fea0003800200 */
.L_x_37:
        /* <DEDUP_REMOVED lines=13> */
.L_x_41:
[----:B------:R-:W-:Y:S05]  /*2240*/  BSYNC.RECONVERGENT B2 ;  /* 0x0000000000027941 */ /* 0x000fea0003800200 */
.L_x_40:
        /* <DEDUP_REMOVED lines=21> */
.L_x_43:
[----:B------:R-:W-:Y:S01]  /*23a0*/  FMUL.FTZ R3, R6, R7 ;  /* 0x0000000706037220 */ /* 0x000fe20000410000 */
[----:B------:R-:W-:-:S03]  /*23b0*/  FMUL.FTZ R7, R7, 0.5 ;  /* 0x3f00000007077820 */ /* 0x000fc60000410000 */
[----:B------:R-:W-:-:S04]  /*23c0*/  FFMA R0, -R3, R3, R6 ;  /* 0x0000000303007223 */ /* 0x000fc80000000106 */
[----:B------:R-:W-:-:S07]  /*23d0*/  FFMA R0, R0, R7, R3 ;  /* 0x0000000700007223 */ /* 0x000fce0000000003 */
.L_x_44:
[----:B------:R-:W-:Y:S05]  /*23e0*/  BSYNC.RECONVERGENT B0 ;  /* 0x0000000000007941 */ /* 0x000fea0003800200 */
.L_x_42:
        /* <DEDUP_REMOVED lines=13> */
.L_x_46:
[----:B------:R-:W-:Y:S05]  /*24c0*/  BSYNC.RECONVERGENT B2 ;  /* 0x0000000000027941 */ /* 0x000fea0003800200 */
.L_x_45:
        /* <DEDUP_REMOVED lines=21> */
.L_x_48:
[----:B------:R-:W-:Y:S01]  /*2620*/  FMUL.FTZ R3, R6, R7 ;  /* 0x0000000706037220 */ /* 0x000fe20000410000 */
[----:B------:R-:W-:-:S03]  /*2630*/  FMUL.FTZ R7, R7, 0.5 ;  /* 0x3f00000007077820 */ /* 0x000fc60000410000 */
[----:B------:R-:W-:-:S04]  /*2640*/  FFMA R0, -R3, R3, R6 ;  /* 0x0000000303007223 */ /* 0x000fc80000000106 */
[----:B------:R-:W-:-:S07]  /*2650*/  FFMA R0, R0, R7, R3 ;  /* 0x0000000700007223 */ /* 0x000fce0000000003 */
.L_x_49:
[----:B------:R-:W-:Y:S05]  /*2660*/  BSYNC.RECONVERGENT B0 ;  /* 0x0000000000007941 */ /* 0x000fea0003800200 */
.L_x_47:
        /* <DEDUP_REMOVED lines=13> */
.L_x_51:
[----:B------:R-:W-:Y:S05]  /*2740*/  BSYNC.RECONVERGENT B2 ;  /* 0x0000000000027941 */ /* 0x000fea0003800200 */
.L_x_50:
[----:B------:R-:W2:Y:S04]  /*2750*/  LDG.E R0, desc[UR8][R18.64] ;  /* 0x0000000812007981 */ /* 0x000ea8000c1e1900 */
[----:B------:R-:W2:Y:S01]  /*2760*/  LDG.E R7, desc[UR8][R16.64] ;  /* 0x0000000810077981 */ /* 0x000ea2000c1e1900 */
[----:B------:R-:W-:-:S04]  /*2770*/  IMAD.WIDE R8, R5, 0x4, R8 ;  /* 0x0000000405087825 */ /* 0x000fc800078e0208 */
[----:B--2---:R-:W-:-:S05]  /*2780*/  FFMA R3, R0, R3, R7 ;  /* 0x0000000300037223 */ /* 0x004fca0000000007 */
[----:B------:R0:W-:Y:S04]  /*2790*/  STG.E desc[UR8][R8.64], R3 ;  /* 0x0000000308007986 */ /* 0x0001e8000c101908 */
[----:B------:R-:W2:Y:S01]  /*27a0*/  LDG.E R0, desc[UR8][R20.64] ;  /* 0x0000000814007981 */ /* 0x000ea2000c1e1900 */
[----:B------:R-:W-:-:S03]  /*27b0*/  IMAD.WIDE R6, R5, 0x4, R10 ;  /* 0x0000000405067825 */ /* 0x000fc600078e020a */
[----:B------:R-:W3:Y:S04]  /*27c0*/  LDG.E R11, desc[UR8][R22.64] ;  /* 0x00000008160b7981 */ /* 0x000ee8000c1e1900 */
[----:B------:R-:W3:Y:S01]  /*27d0*/  LDG.E R6, desc[UR8][R6.64] ;  /* 0x0000000806067981 */ /* 0x000ee2000c1e1900 */
[----:B------:R-:W-:Y:S01]  /*27e0*/  BSSY.RECONVERGENT B0, `(.L_x_52) ;  /* 0x000000f000007945 */ /* 0x000fe20003800200 */
[----:B--2---:R-:W-:-:S05]  /*27f0*/  FADD R0, R0, UR6 ;  /* 0x0000000600007e21 */ /* 0x004fca0008000000 */
[----:B------:R-:W-:Y:S01]  /*2800*/  IADD3 R10, PT, PT, R0, -0xd000000, RZ ;  /* 0xf3000000000a7810 */ /* 0x000fe20007ffe0ff */
[----:B------:R0:W1:Y:S03]  /*2810*/  MUFU.RSQ R25, R0 ;  /* 0x0000000000197308 */ /* 0x0000660000001400 */
[----:B------:R-:W-:Y:S01]  /*2820*/  ISETP.GT.U32.AND P0, PT, R10, 0x727fffff, PT ;  /* 0x727fffff0a00780c */ /* 0x000fe20003f04070 */
[----:B---3--:R-:W-:-:S12]  /*2830*/  FADD R10, R6, -R11 ;  /* 0x8000000b060a7221 */ /* 0x008fd80000000000 */
[----:B0-----:R-:W-:Y:S05]  /*2840*/  @!P0 BRA `(.L_x_53) ;  /* 0x0000000000108947 */ /* 0x001fea0003800000 */
[----:B------:R-:W-:Y:S02]  /*2850*/  MOV R3, R0 ;  /* 0x0000000000037202 */ /* 0x000fe40000000f00 */
[----:B------:R-:W-:-:S07]  /*2860*/  MOV R0, 0x2880 ;  /* 0x0000288000007802 */ /* 0x000fce0000000f00 */
[----:B-1----:R-:W-:Y:S05]  /*2870*/  CALL.REL.NOINC `($__internal_0_$__cuda_sm20_sqrt_rn_f32_slowpath) ;  /* 0x00000014005c7944 */ /* 0x002fea0003c00000 */
[----:B------:R-:W-:Y:S05]  /*2880*/  BRA `(.L_x_54) ;  /* 0x0000000000107947 */ /* 0x000fea0003800000 */
.L_x_53:
[----:B-1----:R-:W-:Y:S01]  /*2890*/  FMUL.FTZ R3, R0, R25 ;  /* 0x0000001900037220 */ /* 0x002fe20000410000 */
[----:B------:R-:W-:-:S03]  /*28a0*/  FMUL.FTZ R25, R25, 0.5 ;  /* 0x3f00000019197820 */ /* 0x000fc60000410000 */
[----:B------:R-:W-:-:S04]  /*28b0*/  FFMA R0, -R3, R3, R0 ;  /* 0x0000000303007223 */ /* 0x000fc80000000100 */
[----:B------:R-:W-:-:S07]  /*28c0*/  FFMA R25, R0, R25, R3 ;  /* 0x0000001900197223 */ /* 0x000fce0000000003 */
.L_x_54:
[----:B------:R-:W-:Y:S05]  /*28d0*/  BSYNC.RECONVERGENT B0 ;  /* 0x0000000000007941 */ /* 0x000fea0003800200 */
.L_x_52:
        /* <DEDUP_REMOVED lines=10> */
[----:B------:R-:W-:Y:S02]  /*2980*/  MOV R0, R25 ;  /* 0x0000001900007202 */ /* 0x000fe40000000f00 */
[----:B------:R-:W-:-:S07]  /*2990*/  MOV R6, 0x29b0 ;  /* 0x000029b000067802 */ /* 0x000fce0000000f00 */
[----:B------:R-:W-:Y:S05]  /*29a0*/  CALL.REL.NOINC `($__internal_1_$__cuda_sm3x_div_rn_noftz_f32_slowpath) ;  /* 0x0000001400687944 */ /* 0x000fea0003c00000 */
.L_x_56:
[----:B------:R-:W-:Y:S05]  /*29b0*/  BSYNC.RECONVERGENT B2 ;  /* 0x0000000000027941 */ /* 0x000fea0003800200 */
.L_x_55:
[----:B------:R-:W2:Y:S04]  /*29c0*/  LDG.E R3, desc[UR8][R18.64] ;  /* 0x0000000812037981 */ /* 0x000ea8000c1e1900 */
[----:B------:R-:W2:Y:S01]  /*29d0*/  LDG.E R6, desc[UR8][R16.64] ;  /* 0x0000000810067981 */ /* 0x000ea2000c1e1900 */
[C---:B------:R-:W-:Y:S01]  /*29e0*/  IMAD.WIDE R8, R5.reuse, 0x4, R8 ;  /* 0x0000000405087825 */ /* 0x040fe200078e0208 */
[----:B------:R-:W-:Y:S01]  /*29f0*/  UIADD3 UR5, UPT, UPT, UR5, 0x8, URZ ;  /* 0x0000000805057890 */ /* 0x000fe2000fffe0ff */
[----:B------:R-:W-:-:S03]  /*2a00*/  LEA R2, R5, R2, 0x3 ;  /* 0x0000000205027211 */ /* 0x000fc600078e18ff */
[----:B------:R-:W-:Y:S01]  /*2a10*/  UISETP.NE.AND UP0, UPT, UR5, URZ, UPT ;  /* 0x000000ff0500728c */ /* 0x000fe2000bf05270 */
[----:B--2---:R-:W-:-:S05]  /*2a20*/  FFMA R3, R3, R0, R6 ;  /* 0x0000000003037223 */ /* 0x004fca0000000006 */
[----:B------:R0:W-:Y:S03]  /*2a30*/  STG.E desc[UR8][R8.64], R3 ;  /* 0x0000000308007986 */ /* 0x0001e6000c101908 */
[----:B------:R-:W-:Y:S05]  /*2a40*/  BRA.U UP0, `(.L_x_57) ;  /* 0xffffffe900f87547 */ /* 0x000fea000b83ffff */
.L_x_16:
[----:B------:R-:W-:-:S13]  /*2a50*/  ISETP.NE.AND P0, PT, RZ, UR7, PT ;  /* 0x00000007ff007c0c */ /* 0x000fda000bf05270 */
[----:B------:R-:W-:Y:S05]  /*2a60*/  @!P0 EXIT ;  /* 0x000000000000894d */ /* 0x000fea0003800000 */
[----:B------:R-:W1:Y:S01]  /*2a70*/  LDCU UR5, c[0x0][0x3b0] ;  /* 0x00007600ff0577ac */ /* 0x000e620008000800 */
[----:B------:R-:W-:Y:S02]  /*2a80*/  UISETP.GE.U32.AND UP0, UPT, UR7, 0x4, UPT ;  /* 0x000000040700788c */ /* 0x000fe4000bf06070 */
[----:B-1----:R-:W-:-:S07]  /*2a90*/  ULOP3.LUT UR5, UR5, 0x3, URZ, 0xc0, !UPT ;  /* 0x0000000305057892 */ /* 0x002fce000f8ec0ff */
[----:B------:R-:W-:Y:S05]  /*2aa0*/  BRA.U !UP0, `(.L_x_58) ;  /* 0x0000000908a47547 */ /* 0x000fea000b800000 */
[----:B------:R-:W1:Y:S01]  /*2ab0*/  LDC R5, c[0x0][0x3b4] ;  /* 0x0000ed00ff057b82 */ /* 0x000e620000000800 */
[----:B0-----:R-:W2:Y:S01]  /*2ac0*/  LDG.E R3, desc[UR8][R20.64] ;  /* 0x0000000814037981 */ /* 0x001ea2000c1e1900 */
[----:B------:R-:W2:Y:S03]  /*2ad0*/  LDCU UR6, c[0x0][0x3b8] ;  /* 0x00007700ff0677ac */ /* 0x000ea60008000800 */
[----:B------:R-:W3:Y:S03]  /*2ae0*/  LDG.E R0, desc[UR8][R22.64] ;  /* 0x0000000816007981 */ /* 0x000ee6000c1e1900 */
[----:B------:R-:W0:Y:S01]  /*2af0*/  LDC.64 R8, c[0x0][0x380] ;  /* 0x0000e000ff087b82 */ /* 0x000e220000000a00 */
[----:B-1----:R-:W-:-:S04]  /*2b00*/  IMAD R2, R5, UR4, R4 ;  /* 0x0000000405027c24 */ /* 0x002fc8000f8e0204 */
[----:B0-----:R-:W-:-:S05]  /*2b10*/  IMAD.WIDE R8, R2, 0x4, R8 ;  /* 0x0000000402087825 */ /* 0x001fca00078e0208 */
[----:B------:R-:W3:Y:S01]  /*2b20*/  LDG.E R5, desc[UR8][R8.64] ;  /* 0x0000000808057981 */ /* 0x000ee2000c1e1900 */
[----:B------:R-:W-:Y:S01]  /*2b30*/  BSSY.RECONVERGENT B0, `(.L_x_59) ;  /* 0x000000f000007945 */ /* 0x000fe20003800200 */
[----:B--2---:R-:W-:-:S05]  /*2b40*/  FADD R3, R3, UR6 ;  /* 0x0000000603037e21 */ /* 0x004fca0008000000 */
[----:B------:R-:W-:Y:S01]  /*2b50*/  IADD3 R7, PT, PT, R3, -0xd000000, RZ ;  /* 0xf300000003077810 */ /* 0x000fe20007ffe0ff */
[----:B------:R0:W1:Y:S03]  /*2b60*/  MUFU.RSQ R6, R3 ;  /* 0x0000000300067308 */ /* 0x0000660000001400 */
[----:B------:R-:W-:Y:S01]  /*2b70*/  ISETP.GT.U32.AND P0, PT, R7, 0x727fffff, PT ;  /* 0x727fffff0700780c */ /* 0x000fe20003f04070 */
[----:B---3--:R-:W-:-:S12]  /*2b80*/  FADD R5, R5, -R0 ;  /* 0x8000000005057221 */ /* 0x008fd80000000000 */
[----:B01----:R-:W-:Y:S05]  /*2b90*/  @!P0 BRA `(.L_x_60) ;  /* 0x0000000000108947 */ /* 0x003fea0003800000 */
[----:B------:R-:W-:-:S07]  /*2ba0*/  MOV R0, 0x2bc0 ;  /* 0x00002bc000007802 */ /* 0x000fce0000000f00 */
[----:B------:R-:W-:Y:S05]  /*2bb0*/  CALL.REL.NOINC `($__internal_0_$__cuda_sm20_sqrt_rn_f32_slowpath) ;  /* 0x00000010008c7944 */ /* 0x000fea0003c00000 */
[----:B------:R-:W-:Y:S01]  /*2bc0*/  MOV R0, R25 ;  /* 0x0000001900007202 */ /* 0x000fe20000000f00 */
[----:B------:R-:W-:Y:S06]  /*2bd0*/  BRA `(.L_x_61) ;  /* 0x0000000000107947 */ /* 0x000fec0003800000 */
.L_x_60:
[----:B------:R-:W-:Y:S01]  /*2be0*/  FMUL.FTZ R0, R3, R6 ;  /* 0x0000000603007220 */ /* 0x000fe20000410000 */
[----:B------:R-:W-:-:S03]  /*2bf0*/  FMUL.FTZ R6, R6, 0.5 ;  /* 0x3f00000006067820 */ /* 0x000fc60000410000 */
[----:B------:R-:W-:-:S04]  /*2c00*/  FFMA R3, -R0, R0, R3 ;  /* 0x0000000000037223 */ /* 0x000fc80000000103 */
[----:B------:R-:W-:-:S07]  /*2c10*/  FFMA R0, R3, R6, R0 ;  /* 0x0000000603007223 */ /* 0x000fce0000000000 */
.L_x_61:
[----:B------:R-:W-:Y:S05]  /*2c20*/  BSYNC.RECONVERGENT B0 ;  /* 0x0000000000007941 */ /* 0x000fea0003800200 */
.L_x_59:
        /* <DEDUP_REMOVED lines=13> */
.L_x_63:
[----:B------:R-:W-:Y:S05]  /*2d00*/  BSYNC.RECONVERGENT B2 ;  /* 0x0000000000027941 */ /* 0x000fea0003800200 */
.L_x_62:
[----:B------:R-:W2:Y:S01]  /*2d10*/  LDG.E R0, desc[UR8][R18.64] ;  /* 0x0000000812007981 */ /* 0x000ea2000c1e1900 */
[----:B------:R-:W0:Y:S01]  /*2d20*/  LDC.64 R10, c[0x0][0x388] ;  /* 0x0000e200ff0a7b82 */ /* 0x000e220000000a00 */
[----:B------:R-:W1:Y:S02]  /*2d30*/  LDCU UR6, c[0x0][0x3b8] ;  /* 0x00007700ff0677ac */ /* 0x000e640008000800 */
[----:B------:R-:W2:Y:S05]  /*2d40*/  LDG.E R5, desc[UR8][R16.64] ;  /* 0x0000000810057981 */ /* 0x000eaa000c1e1900 */
[----:B------:R-:W3:Y:S01]  /*2d50*/  LDC R7, c[0x0][0x3b4] ;  /* 0x0000ed00ff077b82 */ /* 0x000ee20000000800 */
[----:B0-----:R-:W-:-:S04]  /*2d60*/  IMAD.WIDE R10, R2, 0x4, R10 ;  /* 0x00000004020a7825 */ /* 0x001fc800078e020a */
[----:B---3--:R-:W-:-:S04]  /*2d70*/  IMAD.WIDE R8, R7, 0x4, R8 ;  /* 0x0000000407087825 */ /* 0x008fc800078e0208 */
[----:B--2---:R-:W-:-:S05]  /*2d80*/  FFMA R3, R0, R3, R5 ;  /* 0x0000000300037223 */ /* 0x004fca0000000005 */
[----:B------:R0:W-:Y:S04]  /*2d90*/  STG.E desc[UR8][R10.64], R3 ;  /* 0x000000030a007986 */ /* 0x0001e8000c101908 */
[----:B------:R-:W1:Y:S04]  /*2da0*/  LDG.E R0, desc[UR8][R20.64] ;  /* 0x0000000814007981 */ /* 0x000e68000c1e1900 */
[----:B------:R-:W2:Y:S04]  /*2db0*/  LDG.E R5, desc[UR8][R22.64] ;  /* 0x0000000816057981 */ /* 0x000ea8000c1e1900 */
[----:B------:R-:W2:Y:S01]  /*2dc0*/  LDG.E R2, desc[UR8][R8.64] ;  /* 0x0000000808027981 */ /* 0x000ea2000c1e1900 */
[----:B------:R-:W-:Y:S01]  /*2dd0*/  BSSY.RECONVERGENT B0, `(.L_x_64) ;  /* 0x000000f000007945 */ /* 0x000fe20003800200 */
[----:B-1----:R-:W-:-:S04]  /*2de0*/  FADD R0, R0, UR6 ;  /* 0x0000000600007e21 */ /* 0x002fc80008000000 */
[----:B------:R0:W1:Y:S01]  /*2df0*/  MUFU.RSQ R7, R0 ;  /* 0x0000000000077308 */ /* 0x0000620000001400 */
[----:B------:R-:W-:Y:S01]  /*2e00*/  IADD3 R6, PT, PT, R0, -0xd000000, RZ ;  /* 0xf300000000067810 */ /* 0x000fe20007ffe0ff */
[----:B--2---:R-:W-:-:S03]  /*2e10*/  FADD R2, R2, -R5 ;  /* 0x8000000502027221 */ /* 0x004fc60000000000 */
[----:B------:R-:W-:-:S13]  /*2e20*/  ISETP.GT.U32.AND P0, PT, R6, 0x727fffff, PT ;  /* 0x727fffff0600780c */ /* 0x000fda0003f04070 */
[----:B01----:R-:W-:Y:S05]  /*2e30*/  @!P0 BRA `(.L_x_65) ;  /* 0x0000000000108947 */ /* 0x003fea0003800000 */
[----:B------:R-:W-:Y:S02]  /*2e40*/  MOV R3, R0 ;  /* 0x0000000000037202 */ /* 0x000fe40000000f00 */
[----:B------:R-:W-:-:S07]  /*2e50*/  MOV R0, 0x2e70 ;  /* 0x00002e7000007802 */ /* 0x000fce0000000f00 */
[----:B------:R-:W-:Y:S05]  /*2e60*/  CALL.REL.NOINC `($__internal_0_$__cuda_sm20_sqrt_rn_f32_slowpath) ;  /* 0x0000000c00e07944 */ /* 0x000fea0003c00000 */
[----:B------:R-:W-:Y:S05]  /*2e70*/  BRA `(.L_x_66) ;  /* 0x0000000000107947 */ /* 0x000fea0003800000 */
.L_x_65:
[----:B------:R-:W-:Y:S01]  /*2e80*/  FMUL.FTZ R25, R0, R7 ;  /* 0x0000000700197220 */ /* 0x000fe20000410000 */
[----:B------:R-:W-:-:S03]  /*2e90*/  FMUL.FTZ R7, R7, 0.5 ;  /* 0x3f00000007077820 */ /* 0x000fc60000410000 */
[----:B------:R-:W-:-:S04]  /*2ea0*/  FFMA R0, -R25, R25, R0 ;  /* 0x0000001919007223 */ /* 0x000fc80000000100 */
[----:B------:R-:W-:-:S07]  /*2eb0*/  FFMA R25, R0, R7, R25 ;  /* 0x0000000700197223 */ /* 0x000fce0000000019 */
.L_x_66:
[----:B------:R-:W-:Y:S05]  /*2ec0*/  BSYNC.RECONVERGENT B0 ;  /* 0x0000000000007941 */ /* 0x000fea0003800200 */
.L_x_64:
        /* <DEDUP_REMOVED lines=13> */
.L_x_68:
[----:B------:R-:W-:Y:S05]  /*2fa0*/  BSYNC.RECONVERGENT B2 ;  /* 0x0000000000027941 */ /* 0x000fea0003800200 */
.L_x_67:
[----:B------:R-:W2:Y:S01]  /*2fb0*/  LDG.E R3, desc[UR8][R18.64] ;  /* 0x0000000812037981 */ /* 0x000ea2000c1e1900 */
[----:B------:R-:W0:Y:S01]  /*2fc0*/  LDC R5, c[0x0][0x3b4] ;  /* 0x0000ed00ff057b82 */ /* 0x000e220000000800 */
[----:B------:R-:W1:Y:S02]  /*2fd0*/  LDCU UR6, c[0x0][0x3b8] ;  /* 0x00007700ff0677ac */ /* 0x000e640008000800 */
[----:B------:R-:W2:Y:S01]  /*2fe0*/  LDG.E R2, desc[UR8][R16.64] ;  /* 0x0000000810027981 */ /* 0x000ea2000c1e1900 */
[----:B0-----:R-:W-:-:S04]  /*2ff0*/  IMAD.WIDE R10, R5, 0x4, R10 ;  /* 0x00000004050a7825 */ /* 0x001fc800078e020a */
[----:B------:R-:W-:-:S04]  /*3000*/  IMAD.WIDE R8, R5, 0x4, R8 ;  /* 0x0000000405087825 */ /* 0x000fc800078e0208 */
        /* <DEDUP_REMOVED lines=16> */
.L_x_70:
[----:B------:R-:W-:Y:S01]  /*3110*/  FMUL.FTZ R25, R0, R7 ;  /* 0x0000000700197220 */ /* 0x000fe20000410000 */
[----:B------:R-:W-:-:S03]  /*3120*/  FMUL.FTZ R7, R7, 0.5 ;  /* 0x3f00000007077820 */ /* 0x000fc60000410000 */
[----:B------:R-:W-:-:S04]  /*3130*/  FFMA R0, -R25, R25, R0 ;  /* 0x0000001919007223 */ /* 0x000fc80000000100 */
[----:B------:R-:W-:-:S07]  /*3140*/  FFMA R25, R0, R7, R25 ;  /* 0x0000000700197223 */ /* 0x000fce0000000019 */
.L_x_71:
[----:B------:R-:W-:Y:S05]  /*3150*/  BSYNC.RECONVERGENT B0 ;  /* 0x0000000000007941 */ /* 0x000fea0003800200 */
.L_x_69:
        /* <DEDUP_REMOVED lines=13> */
.L_x_73:
[----:B------:R-:W-:Y:S05]  /*3230*/  BSYNC.RECONVERGENT B2 ;  /* 0x0000000000027941 */ /* 0x000fea0003800200 */
.L_x_72:
        /* <DEDUP_REMOVED lines=22> */
.L_x_75:
[----:B------:R-:W-:Y:S01]  /*33a0*/  FMUL.FTZ R25, R0, R7 ;  /* 0x0000000700197220 */ /* 0x000fe20000410000 */
[----:B------:R-:W-:-:S03]  /*33b0*/  FMUL.FTZ R7, R7, 0.5 ;  /* 0x3f00000007077820 */ /* 0x000fc60000410000 */
[----:B------:R-:W-:-:S04]  /*33c0*/  FFMA R0, -R25, R25, R0 ;  /* 0x0000001919007223 */ /* 0x000fc80000000100 */
[----:B------:R-:W-:-:S07]  /*33d0*/  FFMA R25, R0, R7, R25 ;  /* 0x0000000700197223 */ /* 0x000fce0000000019 */
.L_x_76:
[----:B------:R-:W-:Y:S05]  /*33e0*/  BSYNC.RECONVERGENT B0 ;  /* 0x0000000000007941 */ /* 0x000fea0003800200 */
.L_x_74:
        /* <DEDUP_REMOVED lines=13> */
.L_x_78:
[----:B------:R-:W-:Y:S05]  /*34c0*/  BSYNC.RECONVERGENT B2 ;  /* 0x0000000000027941 */ /* 0x000fea0003800200 */
.L_x_77:
[----:B------:R-:W2:Y:S01]  /*34d0*/  LDG.E R3, desc[UR8][R18.64] ;  /* 0x0000000812037981 */ /* 0x000ea2000c1e1900 */
[----:B------:R-:W0:Y:S03]  /*34e0*/  LDC R5, c[0x0][0x3b4] ;  /* 0x0000ed00ff057b82 */ /* 0x000e260000000800 */
[----:B------:R-:W2:Y:S01]  /*34f0*/  LDG.E R2, desc[UR8][R16.64] ;  /* 0x0000000810027981 */ /* 0x000ea2000c1e1900 */
[----:B------:R-:W-:Y:S01]  /*3500*/  UIADD3 UR4, UPT, UPT, UR4, 0x4, URZ ;  /* 0x0000000404047890 */ /* 0x000fe2000fffe0ff */
[----:B0-----:R-:W-:-:S04]  /*3510*/  IMAD.WIDE R10, R5, 0x4, R10 ;  /* 0x00000004050a7825 */ /* 0x001fc800078e020a */
[----:B--2---:R-:W-:-:S05]  /*3520*/  FFMA R3, R3, R0, R2 ;  /* 0x0000000003037223 */ /* 0x004fca0000000002 */
[----:B------:R1:W-:Y:S02]  /*3530*/  STG.E desc[UR8][R10.64], R3 ;  /* 0x000000030a007986 */ /* 0x0003e4000c101908 */
.L_x_58:
[----:B------:R-:W-:-:S13]  /*3540*/  ISETP.NE.AND P0, PT, RZ, UR5, PT ;  /* 0x00000005ff007c0c */ /* 0x000fda000bf05270 */
[----:B------:R-:W-:Y:S05]  /*3550*/  @!P0 EXIT ;  /* 0x000000000000894d */ /* 0x000fea0003800000 */
[----:B------:R-:W-:-:S09]  /*3560*/  UISETP.NE.AND UP0, UPT, UR5, 0x1, UPT ;  /* 0x000000010500788c */ /* 0x000fd2000bf05270 */
[----:B------:R-:W-:Y:S05]  /*3570*/  BRA.U !UP0, `(.L_x_79) ;  /* 0x00000005085c7547 */ /* 0x000fea000b800000 */
[----:B------:R-:W2:Y:S01]  /*3580*/  LDC R5, c[0x0][0x3b4] ;  /* 0x0000ed00ff057b82 */ /* 0x000ea20000000800 */
[----:B01----:R-:W3:Y:S01]  /*3590*/  LDG.E R3, desc[UR8][R20.64] ;  /* 0x0000000814037981 */ /* 0x003ee2000c1e1900 */
[----:B------:R-:W3:Y:S03]  /*35a0*/  LDCU UR5, c[0x0][0x3b8] ;  /* 0x00007700ff0577ac */ /* 0x000ee60008000800 */
[----:B------:R-:W4:Y:S03]  /*35b0*/  LDG.E R0, desc[UR8][R22.64] ;  /* 0x0000000816007981 */ /* 0x000f26000c1e1900 */
[----:B------:R-:W0:Y:S01]  /*35c0*/  LDC.64 R8, c[0x0][0x380] ;  /* 0x0000e000ff087b82 */ /* 0x000e220000000a00 */
[----:B--2---:R-:W-:-:S04]  /*35d0*/  IMAD R2, R5, UR4, R4 ;  /* 0x0000000405027c24 */ /* 0x004fc8000f8e0204 */
[----:B0-----:R-:W-:-:S05]  /*35e0*/  IMAD.WIDE R8, R2, 0x4, R8 ;  /* 0x0000000402087825 */ /* 0x001fca00078e0208 */
[----:B------:R-:W4:Y:S01]  /*35f0*/  LDG.E R5, desc[UR8][R8.64] ;  /* 0x0000000808057981 */ /* 0x000f22000c1e1900 */
[----:B------:R-:W-:Y:S01]  /*3600*/  BSSY.RECONVERGENT B0, `(.L_x_80) ;  /* 0x000000f000007945 */ /* 0x000fe20003800200 */
[----:B---3--:R-:W-:-:S05]  /*3610*/  FADD R3, R3, UR5 ;  /* 0x0000000503037e21 */ /* 0x008fca0008000000 */
[----:B------:R-:W-:Y:S01]  /*3620*/  IADD3 R7, PT, PT, R3, -0xd000000, RZ ;  /* 0xf300000003077810 */ /* 0x000fe20007ffe0ff */
[----:B------:R0:W1:Y:S03]  /*3630*/  MUFU.RSQ R6, R3 ;  /* 0x0000000300067308 */ /* 0x0000660000001400 */
[----:B------:R-:W-:Y:S01]  /*3640*/  ISETP.GT.U32.AND P0, PT, R7, 0x727fffff, PT ;  /* 0x727fffff0700780c */ /* 0x000fe20003f04070 */
[----:B----4-:R-:W-:-:S12]  /*3650*/  FADD R5, R5, -R0 ;  /* 0x8000000005057221 */ /* 0x010fd80000000000 */
[----:B01----:R-:W-:Y:S05]  /*3660*/  @!P0 BRA `(.L_x_81) ;  /* 0x0000000000108947 */ /* 0x003fea0003800000 */
[----:B------:R-:W-:-:S07]  /*3670*/  MOV R0, 0x3690 ;  /* 0x0000369000007802 */ /* 0x000fce0000000f00 */
[----:B------:R-:W-:Y:S05]  /*3680*/  CALL.REL.NOINC `($__internal_0_$__cuda_sm20_sqrt_rn_f32_slowpath) ;  /* 0x0000000400d87944 */ /* 0x000fea0003c00000 */
[----:B------:R-:W-:Y:S01]  /*3690*/  MOV R0, R25 ;  /* 0x0000001900007202 */ /* 0x000fe20000000f00 */
[----:B------:R-:W-:Y:S06]  /*36a0*/  BRA `(.L_x_82) ;  /* 0x0000000000107947 */ /* 0x000fec0003800000 */
.L_x_81:
[----:B------:R-:W-:Y:S01]  /*36b0*/  FMUL.FTZ R0, R3, R6 ;  /* 0x0000000603007220 */ /* 0x000fe20000410000 */
[----:B------:R-:W-:-:S03]  /*36c0*/  FMUL.FTZ R6, R6, 0.5 ;  /* 0x3f00000006067820 */ /* 0x000fc60000410000 */
[----:B------:R-:W-:-:S04]  /*36d0*/  FFMA R3, -R0, R0, R3 ;  /* 0x0000000000037223 */ /* 0x000fc80000000103 */
[----:B------:R-:W-:-:S07]  /*36e0*/  FFMA R0, R3, R6, R0 ;  /* 0x0000000603007223 */ /* 0x000fce0000000000 */
.L_x_82:
[----:B------:R-:W-:Y:S05]  /*36f0*/  BSYNC.RECONVERGENT B0 ;  /* 0x0000000000007941 */ /* 0x000fea0003800200 */
.L_x_80:
        /* <DEDUP_REMOVED lines=13> */
.L_x_84:
[----:B------:R-:W-:Y:S05]  /*37d0*/  BSYNC.RECONVERGENT B2 ;  /* 0x0000000000027941 */ /* 0x000fea0003800200 */
.L_x_83:
        /* <DEDUP_REMOVED lines=23> */
.L_x_86:
[----:B------:R-:W-:Y:S01]  /*3950*/  FMUL.FTZ R25, R0, R7 ;  /* 0x0000000700197220 */ /* 0x000fe20000410000 */
[----:B------:R-:W-:-:S03]  /*3960*/  FMUL.FTZ R7, R7, 0.5 ;  /* 0x3f00000007077820 */ /* 0x000fc60000410000 */
[----:B------:R-:W-:-:S04]  /*3970*/  FFMA R0, -R25, R25, R0 ;  /* 0x0000001919007223 */ /* 0x000fc80000000100 */
[----:B------:R-:W-:-:S07]  /*3980*/  FFMA R25, R0, R7, R25 ;  /* 0x0000000700197223 */ /* 0x000fce0000000019 */
.L_x_87:
[----:B------:R-:W-:Y:S05]  /*3990*/  BSYNC.RECONVERGENT B0 ;  /* 0x0000000000007941 */ /* 0x000fea0003800200 */
.L_x_85:
        /* <DEDUP_REMOVED lines=13> */
.L_x_89:
[----:B------:R-:W-:Y:S05]  /*3a70*/  BSYNC.RECONVERGENT B2 ;  /* 0x0000000000027941 */ /* 0x000fea0003800200 */
.L_x_88:
[----:B------:R-:W2:Y:S01]  /*3a80*/  LDG.E R3, desc[UR8][R18.64] ;  /* 0x0000000812037981 */ /* 0x000ea2000c1e1900 */
[----:B------:R-:W0:Y:S03]  /*3a90*/  LDC R5, c[0x0][0x3b4] ;  /* 0x0000ed00ff057b82 */ /* 0x000e260000000800 */
[----:B------:R-:W2:Y:S01]  /*3aa0*/  LDG.E R2, desc[UR8][R16.64] ;  /* 0x0000000810027981 */ /* 0x000ea2000c1e1900 */
[----:B------:R-:W-:Y:S01]  /*3ab0*/  UIADD3 UR4, UPT, UPT, UR4, 0x2, URZ ;  /* 0x0000000204047890 */ /* 0x000fe2000fffe0ff */
[----:B0-----:R-:W-:-:S04]  /*3ac0*/  IMAD.WIDE R10, R5, 0x4, R10 ;  /* 0x00000004050a7825 */ /* 0x001fc800078e020a */
[----:B--2---:R-:W-:-:S05]  /*3ad0*/  FFMA R3, R3, R0, R2 ;  /* 0x0000000003037223 */ /* 0x004fca0000000002 */
[----:B------:R2:W-:Y:S02]  /*3ae0*/  STG.E desc[UR8][R10.64], R3 ;  /* 0x000000030a007986 */ /* 0x0005e4000c101908 */
.L_x_79:
[----:B0-----:R-:W0:Y:S02]  /*3af0*/  LDC R0, c[0x0][0x3b0] ;  /* 0x0000ec00ff007b82 */ /* 0x001e240000000800 */
[----:B0-----:R-:W-:-:S04]  /*3b00*/  LOP3.LUT R0, R0, 0x1, RZ, 0xc0, !PT ;  /* 0x0000000100007812 */ /* 0x001fc800078ec0ff */
[----:B------:R-:W-:-:S13]  /*3b10*/  ISETP.NE.U32.AND P0, PT, R0, 0x1, PT ;  /* 0x000000010000780c */ /* 0x000fda0003f05070 */
[----:B------:R-:W-:Y:S05]  /*3b20*/  @P0 EXIT ;  /* 0x000000000000094d */ /* 0x000fea0003800000 */
[----:B-12---:R-:W0:Y:S01]  /*3b30*/  LDC R3, c[0x0][0x3b4] ;  /* 0x0000ed00ff037b82 */ /* 0x006e220000000800 */
[----:B------:R-:W2:Y:S01]  /*3b40*/  LDG.E R20, desc[UR8][R20.64] ;  /* 0x0000000814147981 */ /* 0x000ea2000c1e1900 */
[----:B------:R-:W2:Y:S03]  /*3b50*/  LDCU UR5, c[0x0][0x3b8] ;  /* 0x00007700ff0577ac */ /* 0x000ea60008000800 */
[----:B------:R-:W3:Y:S03]  /*3b60*/  LDG.E R23, desc[UR8][R22.64] ;  /* 0x0000000816177981 */ /* 0x000ee6000c1e1900 */
[----:B------:R-:W1:Y:S01]  /*3b70*/  LDC.64 R6, c[0x0][0x380] ;  /* 0x0000e000ff067b82 */ /* 0x000e620000000a00 */
[----:B0-----:R-:W-:-:S04]  /*3b80*/  IMAD R4, R3, UR4, R4 ;  /* 0x0000000403047c24 */ /* 0x001fc8000f8e0204 */
[----:B-1----:R-:W-:-:S05]  /*3b90*/  IMAD.WIDE R6, R4, 0x4, R6 ;  /* 0x0000000404067825 */ /* 0x002fca00078e0206 */
        /* <DEDUP_REMOVED lines=10> */
[----:B------:R-:W-:Y:S05]  /*3c40*/  BRA `(.L_x_92) ;  /* 0x0000000000107947 */ /* 0x000fea0003800000 */
.L_x_91:
[----:B------:R-:W-:Y:S01]  /*3c50*/  FMUL.FTZ R6, R3, R0 ;  /* 0x0000000003067220 */ /* 0x000fe20000410000 */
[----:B------:R-:W-:-:S03]  /*3c60*/  FMUL.FTZ R0, R0, 0.5 ;  /* 0x3f00000000007820 */ /* 0x000fc60000410000 */
[----:B------:R-:W-:-:S04]  /*3c70*/  FFMA R3, -R6, R6, R3 ;  /* 0x0000000606037223 */ /* 0x000fc80000000103 */
[----:B------:R-:W-:-:S07]  /*3c80*/  FFMA R25, R3, R0, R6 ;  /* 0x0000000003197223 */ /* 0x000fce0000000006 */
.L_x_92:
[----:B------:R-:W-:Y:S05]  /*3c90*/  BSYNC.RECONVERGENT B0 ;  /* 0x0000000000007941 */ /* 0x000fea0003800200 */
.L_x_90:
        /* <DEDUP_REMOVED lines=13> */
.L_x_94:
[----:B------:R-:W-:Y:S05]  /*3d70*/  BSYNC.RECONVERGENT B2 ;  /* 0x0000000000027941 */ /* 0x000fea0003800200 */
.L_x_93:
[----:B------:R-:W2:Y:S01]  /*3d80*/  LDG.E R19, desc[UR8][R18.64] ;  /* 0x0000000812137981 */ /* 0x000ea2000c1e1900 */
[----:B------:R-:W0:Y:S03]  /*3d90*/  LDC.64 R2, c[0x0][0x388] ;  /* 0x0000e200ff027b82 */ /* 0x000e260000000a00 */
[----:B------:R-:W2:Y:S01]  /*3da0*/  LDG.E R16, desc[UR8][R16.64] ;  /* 0x0000000810107981 */ /* 0x000ea2000c1e1900 */
[----:B0-----:R-:W-:-:S04]  /*3db0*/  IMAD.WIDE R4, R4, 0x4, R2 ;  /* 0x0000000404047825 */ /* 0x001fc800078e0202 */
[----:B--2---:R-:W-:-:S05]  /*3dc0*/  FFMA R7, R19, R0, R16 ;  /* 0x0000000013077223 */ /* 0x004fca0000000010 */
[----:B------:R-:W-:Y:S01]  /*3dd0*/  STG.E desc[UR8][R4.64], R7 ;  /* 0x0000000704007986 */ /* 0x000fe2000c101908 */
[----:B------:R-:W-:Y:S05]  /*3de0*/  EXIT ;  /* 0x000000000000794d */ /* 0x000fea0003800000 */
        .weak           $__internal_0_$__cuda_sm20_sqrt_rn_f32_slowpath
        .type           $__internal_0_$__cuda_sm20_sqrt_rn_f32_slowpath,@function
        .size           $__internal_0_$__cuda_sm20_sqrt_rn_f32_slowpath,($__internal_1_$__cuda_sm3x_div_rn_noftz_f32_slowpath - $__internal_0_$__cuda_sm20_sqrt_rn_f32_slowpath)
$__internal_0_$__cuda_sm20_sqrt_rn_f32_slowpath:
[----:B------:R-:W-:-:S13]  /*3df0*/  LOP3.LUT P0, RZ, R3, 0x7fffffff, RZ, 0xc0, !PT ;  /* 0x7fffffff03ff7812 */ /* 0x000fda000780c0ff */
[----:B------:R-:W-:Y:S01]  /*3e00*/  @!P0 MOV R25, R3 ;  /* 0x0000000300198202 */ /* 0x000fe20000000f00 */
[----:B------:R-:W-:Y:S06]  /*3e10*/  @!P0 BRA `(.L_x_95) ;  /* 0x0000000000408947 */ /* 0x000fec0003800000 */
[----:B------:R-:W-:-:S13]  /*3e20*/  FSETP.GEU.FTZ.AND P0, PT, R3, RZ, PT ;  /* 0x000000ff0300720b */ /* 0x000fda0003f1e000 */
[----:B------:R-:W-:Y:S01]  /*3e30*/  @!P0 MOV R25, 0x7fffffff ;  /* 0x7fffffff00198802 */ /* 0x000fe20000000f00 */
[----:B------:R-:W-:Y:S06]  /*3e40*/  @!P0 BRA `(.L_x_95) ;  /* 0x0000000000348947 */ /* 0x000fec0003800000 */
[----:B------:R-:W-:-:S13]  /*3e50*/  FSETP.GTU.FTZ.AND P0, PT, |R3|, +INF , PT ;  /* 0x7f8000000300780b */ /* 0x000fda0003f1c200 */
[----:B------:R-:W-:Y:S01]  /*3e60*/  @P0 FADD.FTZ R25, R3, 1 ;  /* 0x3f80000003190421 */ /* 0x000fe20000010000 */
[----:B------:R-:W-:Y:S06]  /*3e70*/  @P0 BRA `(.L_x_95) ;  /* 0x0000000000280947 */ /* 0x000fec0003800000 */
[----:B------:R-:W-:-:S13]  /*3e80*/  FSETP.NEU.FTZ.AND P0, PT, |R3|, +INF , PT ;  /* 0x7f8000000300780b */ /* 0x000fda0003f1d200 */
[----:B------:R-:W-:Y:S01]  /*3e90*/  @P0 FFMA R26, R3, 1.84467440737095516160e+19, RZ ;  /* 0x5f800000031a0823 */ /* 0x000fe200000000ff */
[----:B------:R-:W-:-:S03]  /*3ea0*/  @!P0 MOV R25, R3 ;  /* 0x0000000300198202 */ /* 0x000fc60000000f00 */
[----:B------:R-:W0:Y:S02]  /*3eb0*/  @P0 MUFU.RSQ R24, R26 ;  /* 0x0000001a00180308 */ /* 0x000e240000001400 */
[----:B0-----:R-:W-:Y:S01]  /*3ec0*/  @P0 FMUL.FTZ R7, R26, R24 ;  /* 0x000000181a070220 */ /* 0x001fe20000410000 */
[----:B------:R-:W-:-:S03]  /*3ed0*/  @P0 FMUL.FTZ R24, R24, 0.5 ;  /* 0x3f00000018180820 */ /* 0x000fc60000410000 */
[----:B------:R-:W-:-:S04]  /*3ee0*/  @P0 FADD.FTZ R6, -R7, -RZ ;  /* 0x800000ff07060221 */ /* 0x000fc80000010100 */
[----:B------:R-:W-:-:S04]  /*3ef0*/  @P0 FFMA R6, R7, R6, R26 ;  /* 0x0000000607060223 */ /* 0x000fc8000000001a */
[----:B------:R-:W-:-:S04]  /*3f00*/  @P0 FFMA R6, R6, R24, R7 ;  /* 0x0000001806060223 */ /* 0x000fc80000000007 */
[----:B------:R-:W-:-:S07]  /*3f10*/  @P0 FMUL.FTZ R25, R6, 2.3283064365386962891e-10 ;  /* 0x2f80000006190820 */ /* 0x000fce0000410000 */
.L_x_95:
[----:B------:R-:W-:Y:S01]  /*3f20*/  HFMA2 R7, -RZ, RZ, 0, 0 ;  /* 0x00000000ff077431 */ /* 0x000fe200000001ff */
[----:B------:R-:W-:-:S04]  /*3f30*/  MOV R6, R0 ;  /* 0x0000000000067202 */ /* 0x000fc80000000f00 */
[----:B------:R-:W-:Y:S05]  /*3f40*/  RET.REL.NODEC R6 `(_Z24batchnorm_forward_kernelPKfPfS0_S0_S1_S1_iif) ;  /* 0xffffffc0062c7950 */ /* 0x000fea0003c3ffff */
        .weak           $__internal_1_$__cuda_sm3x_div_rn_noftz_f32_slowpath
        .type           $__internal_1_$__cuda_sm3x_div_rn_noftz_f32_slowpath,@function
        .size           $__internal_1_$__cuda_sm3x_div_rn_noftz_f32_slowpath,(.L_x_109 - $__internal_1_$__cuda_sm3x_div_rn_noftz_f32_slowpath)
$__internal_1_$__cuda_sm3x_div_rn_noftz_f32_slowpath:
[----:B------:R-:W-:Y:S01]  /*3f50*/  SHF.R.U32.HI R7, RZ, 0x17, R0 ;  /* 0x00000017ff077819 */ /* 0x000fe20000011600 */
[----:B------:R-:W-:Y:S01]  /*3f60*/  BSSY.RECONVERGENT B0, `(.L_x_96) ;  /* 0x0000063000007945 */ /* 0x000fe20003800200 */
[----:B------:R-:W-:Y:S02]  /*3f70*/  SHF.R.U32.HI R25, RZ, 0x17, R3 ;  /* 0x00000017ff197819 */ /* 0x000fe40000011603 */
[----:B------:R-:W-:Y:S02]  /*3f80*/  LOP3.LUT R7, R7, 0xff, RZ, 0xc0, !PT ;  /* 0x000000ff07077812 */ /* 0x000fe400078ec0ff */
[----:B------:R-:W-:Y:S02]  /*3f90*/  LOP3.LUT R25, R25, 0xff, RZ, 0xc0, !PT ;  /* 0x000000ff19197812 */ /* 0x000fe400078ec0ff */
[----:B------:R-:W-:Y:S02]  /*3fa0*/  IADD3 R24, PT, PT, R7, -0x1, RZ ;  /* 0xffffffff07187810 */ /* 0x000fe40007ffe0ff */
[----:B------:R-:W-:-:S02]  /*3fb0*/  IADD3 R26, PT, PT, R25, -0x1, RZ ;  /* 0xffffffff191a7810 */ /* 0x000fc40007ffe0ff */
[----:B------:R-:W-:-:S04]  /*3fc0*/  ISETP.GT.U32.AND P0, PT, R24, 0xfd, PT ;  /* 0x000000fd1800780c */ /* 0x000fc80003f04070 */
[----:B------:R-:W-:-:S13]  /*3fd0*/  ISETP.GT.U32.OR P0, PT, R26, 0xfd, P0 ;  /* 0x000000fd1a00780c */ /* 0x000fda0000704470 */
[----:B------:R-:W-:Y:S01]  /*3fe0*/  @!P0 MOV R27, RZ ;  /* 0x000000ff001b8202 */ /* 0x000fe20000000f00 */
[----:B------:R-:W-:Y:S06]  /*3ff0*/  @!P0 BRA `(.L_x_97) ;  /* 0x00000000005c8947 */ /* 0x000fec0003800000 */
[----:B------:R-:W-:Y:S02]  /*4000*/  FSETP.GTU.FTZ.AND P0, PT, |R3|, +INF , PT ;  /* 0x7f8000000300780b */ /* 0x000fe40003f1c200 */
[----:B------:R-:W-:-:S04]  /*4010*/  FSETP.GTU.FTZ.AND P1, PT, |R0|, +INF , PT ;  /* 0x7f8000000000780b */ /* 0x000fc80003f3c200 */
[----:B------:R-:W-:-:S13]  /*4020*/  PLOP3.LUT P0, PT, P0, P1, PT, 0xf8, 0x8f ;  /* 0x00000000008f781c */ /* 0x000fda0000703f70 */
[----:B------:R-:W-:Y:S05]  /*4030*/  @P0 BRA `(.L_x_98) ;  /* 0x0000000400500947 */ /* 0x000fea0003800000 */
[----:B------:R-:W-:-:S13]  /*4040*/  LOP3.LUT P0, RZ, R0, 0x7fffffff, R3, 0xc8, !PT ;  /* 0x7fffffff00ff7812 */ /* 0x000fda000780c803 */
[----:B------:R-:W-:Y:S05]  /*4050*/  @!P0 BRA `(.L_x_99) ;  /* 0x0000000400408947 */ /* 0x000fea0003800000 */
[C---:B------:R-:W-:Y:S02]  /*4060*/  FSETP.NEU.FTZ.AND P3, PT, |R3|.reuse, +INF , PT ;  /* 0x7f8000000300780b */ /* 0x040fe40003f7d200 */
[----:B------:R-:W-:Y:S02]  /*4070*/  FSETP.NEU.FTZ.AND P1, PT, |R0|, +INF , PT ;  /* 0x7f8000000000780b */ /* 0x000fe40003f3d200 */
[----:B------:R-:W-:-:S11]  /*4080*/  FSETP.NEU.FTZ.AND P0, PT, |R3|, +INF , PT ;  /* 0x7f8000000300780b */ /* 0x000fd60003f1d200 */
[----:B------:R-:W-:Y:S05]  /*4090*/  @!P1 BRA !P3, `(.L_x_99) ;  /* 0x0000000400309947 */ /* 0x000fea0005800000 */
[----:B------:R-:W-:-:S04]  /*40a0*/  LOP3.LUT P3, RZ, R3, 0x7fffffff, RZ, 0xc0, !PT ;  /* 0x7fffffff03ff7812 */ /* 0x000fc8000786c0ff */
[----:B------:R-:W-:-:S13]  /*40b0*/  PLOP3.LUT P1, PT, P1, P3, PT, 0x2f, 0xf2 ;  /* 0x0000000000f2781c */ /* 0x000fda0000f26577 */
[----:B------:R-:W-:Y:S05]  /*40c0*/  @P1 BRA `(.L_x_100) ;  /* 0x00000004001c1947 */ /* 0x000fea0003800000 */
[----:B------:R-:W-:-:S04]  /*40d0*/  LOP3.LUT P1, RZ, R0, 0x7fffffff, RZ, 0xc0, !PT ;  /* 0x7fffffff00ff7812 */ /* 0x000fc8000782c0ff */
[----:B------:R-:W-:-:S13]  /*40e0*/  PLOP3.LUT P0, PT, P0, P1, PT, 0x2f, 0xf2 ;  /* 0x0000000000f2781c */ /* 0x000fda0000702577 */
[----:B------:R-:W-:Y:S05]  /*40f0*/  @P0 BRA `(.L_x_101) ;  /* 0x0000000400040947 */ /* 0x000fea0003800000 */
[----:B------:R-:W-:Y:S02]  /*4100*/  ISETP.GE.AND P0, PT, R26, RZ, PT ;  /* 0x000000ff1a00720c */ /* 0x000fe40003f06270 */
[----:B------:R-:W-:-:S11]  /*4110*/  ISETP.GE.AND P1, PT, R24, RZ, PT ;  /* 0x000000ff1800720c */ /* 0x000fd60003f26270 */
[----:B------:R-:W-:Y:S01]  /*4120*/  @P0 MOV R27, RZ ;  /* 0x000000ff001b0202 */ /* 0x000fe20000000f00 */
[----:B------:R-:W-:Y:S01]  /*4130*/  @!P0 FFMA R3, R3, 1.84467440737095516160e+19, RZ ;  /* 0x5f80000003038823 */ /* 0x000fe200000000ff */
[----:B------:R-:W-:Y:S01]  /*4140*/  @!P0 MOV R27, 0xffffffc0 ;  /* 0xffffffc0001b8802 */ /* 0x000fe20000000f00 */
[----:B------:R-:W-:-:S03]  /*4150*/  @!P1 FFMA R0, R0, 1.84467440737095516160e+19, RZ ;  /* 0x5f80000000009823 */ /* 0x000fc600000000ff */
[----:B------:R-:W-:-:S07]  /*4160*/  @!P1 IADD3 R27, PT, PT, R27, 0x40, RZ ;  /* 0x000000401b1b9810 */ /* 0x000fce0007ffe0ff */
.L_x_97:
[----:B------:R-:W-:Y:S01]  /*4170*/  LEA R29, R7, 0xc0800000, 0x17 ;  /* 0xc0800000071d7811 */ /* 0x000fe200078eb8ff */
[----:B------:R-:W-:Y:S01]  /*4180*/  BSSY.RECONVERGENT B1, `(.L_x_102) ;  /* 0x0000036000017945 */ /* 0x000fe20003800200 */
[----:B------:R-:W-:Y:S02]  /*4190*/  IADD3 R26, PT, PT, R25, -0x7f, RZ ;  /* 0xffffff81191a7810 */ /* 0x000fe40007ffe0ff */
[----:B------:R-:W-:-:S03]  /*41a0*/  IADD3 R28, PT, PT, -R29, R0, RZ ;  /* 0x000000001d1c7210 */ /* 0x000fc60007ffe1ff */
[----:B------:R-:W-:Y:S01]  /*41b0*/  IMAD R25, R26, -0x800000, R3 ;  /* 0xff8000001a197824 */ /* 0x000fe200078e0203 */
[----:B------:R-:W0:Y:S01]  /*41c0*/  MUFU.RCP R29, R28 ;  /* 0x0000001c001d7308 */ /* 0x000e220000001000 */
[----:B------:R-:W-:Y:S01]  /*41d0*/  FADD.FTZ R24, -R28, -RZ ;  /* 0x800000ff1c187221 */ /* 0x000fe20000010100 */
[----:B------:R-:W-:-:S04]  /*41e0*/  IADD3 R26, PT, PT, R26, 0x7f, -R7 ;  /* 0x0000007f1a1a7810 */ /* 0x000fc80007ffe807 */
[----:B------:R-:W-:Y:S01]  /*41f0*/  IADD3 R26, PT, PT, R26, R27, RZ ;  /* 0x0000001b1a1a7210 */ /* 0x000fe20007ffe0ff */
[----:B0-----:R-:W-:-:S04]  /*4200*/  FFMA R0, R29, R24, 1 ;  /* 0x3f8000001d007423 */ /* 0x001fc80000000018 */
[----:B------:R-:W-:-:S04]  /*4210*/  FFMA R0, R29, R0, R29 ;  /* 0x000000001d007223 */ /* 0x000fc8000000001d */
[----:B------:R-:W-:-:S04]  /*4220*/  FFMA R7, R25, R0, RZ ;  /* 0x0000000019077223 */ /* 0x000fc800000000ff */
[----:B------:R-:W-:-:S04]  /*4230*/  FFMA R3, R24, R7, R25 ;  /* 0x0000000718037223 */ /* 0x000fc80000000019 */
[----:B------:R-:W-:-:S04]  /*4240*/  FFMA R3, R0, R3, R7 ;  /* 0x0000000300037223 */ /* 0x000fc80000000007 */
[----:B------:R-:W-:-:S04]  /*4250*/  FFMA R24, R24, R3, R25 ;  /* 0x0000000318187223 */ /* 0x000fc80000000019 */
[----:B------:R-:W-:-:S05]  /*4260*/  FFMA R7, R0, R24, R3 ;  /* 0x0000001800077223 */ /* 0x000fca0000000003 */
[----:B------:R-:W-:-:S04]  /*4270*/  SHF.R.U32.HI R25, RZ, 0x17, R7 ;  /* 0x00000017ff197819 */ /* 0x000fc80000011607 */
[----:B------:R-:W-:-:S04]  /*4280*/  LOP3.LUT R25, R25, 0xff, RZ, 0xc0, !PT ;  /* 0x000000ff19197812 */ /* 0x000fc800078ec0ff */
[----:B------:R-:W-:-:S04]  /*4290*/  IADD3 R25, PT, PT, R25, R26, RZ ;  /* 0x0000001a19197210 */ /* 0x000fc80007ffe0ff */
[----:B------:R-:W-:-:S04]  /*42a0*/  IADD3 R27, PT, PT, R25, -0x1, RZ ;  /* 0xffffffff191b7810 */ /* 0x000fc80007ffe0ff */
[----:B------:R-:W-:-:S13]  /*42b0*/  ISETP.GE.U32.AND P0, PT, R27, 0xfe, PT ;  /* 0x000000fe1b00780c */ /* 0x000fda0003f06070 */
[----:B------:R-:W-:Y:S05]  /*42c0*/  @!P0 BRA `(.L_x_103) ;  /* 0x0000000000808947 */ /* 0x000fea0003800000 */
[----:B------:R-:W-:-:S13]  /*42d0*/  ISETP.GT.AND P0, PT, R25, 0xfe, PT ;  /* 0x000000fe1900780c */ /* 0x000fda0003f04270 */
[----:B------:R-:W-:Y:S05]  /*42e0*/  @P0 BRA `(.L_x_104) ;  /* 0x00000000006c0947 */ /* 0x000fea0003800000 */
[----:B------:R-:W-:-:S13]  /*42f0*/  ISETP.GE.AND P0, PT, R25, 0x1, PT ;  /* 0x000000011900780c */ /* 0x000fda0003f06270 */
[----:B------:R-:W-:Y:S05]  /*4300*/  @P0 BRA `(.L_x_105) ;  /* 0x0000000000740947 */ /* 0x000fea0003800000 */
[----:B------:R-:W-:Y:S02]  /*4310*/  ISETP.GE.AND P0, PT, R25, -0x18, PT ;  /* 0xffffffe81900780c */ /* 0x000fe40003f06270 */
[----:B------:R-:W-:-:S11]  /*4320*/  LOP3.LUT R7, R7, 0x80000000, RZ, 0xc0, !PT ;  /* 0x8000000007077812 */ /* 0x000fd600078ec0ff */
[----:B------:R-:W-:Y:S05]  /*4330*/  @!P0 BRA `(.L_x_105) ;  /* 0x0000000000688947 */ /* 0x000fea0003800000 */
[CCC-:B------:R-:W-:Y:S01]  /*4340*/  FFMA.RZ R26, R0.reuse, R24.reuse, R3.reuse ;  /* 0x00000018001a7223 */ /* 0x1c0fe2000000c003 */
[CCC-:B------:R-:W-:Y:S01]  /*4350*/  FFMA.RP R27, R0.reuse, R24.reuse, R3.reuse ;  /* 0x00000018001b7223 */ /* 0x1c0fe20000008003 */
[----:B------:R-:W-:Y:S01]  /*4360*/  FFMA.RM R0, R0, R24, R3 ;  /* 0x0000001800007223 */ /* 0x000fe20000004003 */
[C---:B------:R-:W-:Y:S02]  /*4370*/  IADD3 R3, PT, PT, R25.reuse, 0x20, RZ ;  /* 0x0000002019037810 */ /* 0x040fe40007ffe0ff */
[----:B------:R-:W-:Y:S02]  /*4380*/  LOP3.LUT R24, R26, 0x7fffff, RZ, 0xc0, !PT ;  /* 0x007fffff1a187812 */ /* 0x000fe400078ec0ff */
[C---:B------:R-:W-:Y:S02]  /*4390*/  ISETP.NE.AND P3, PT, R25.reuse, RZ, PT ;  /* 0x000000ff1900720c */ /* 0x040fe40003f65270 */
[----:B------:R-:W-:Y:S02]  /*43a0*/  LOP3.LUT R24, R24, 0x800000, RZ, 0xfc, !PT ;  /* 0x0080000018187812 */ /* 0x000fe400078efcff */
[----:B------:R-:W-:-:S02]  /*43b0*/  ISETP.NE.AND P1, PT, R25, RZ, PT ;  /* 0x000000ff1900720c */ /* 0x000fc40003f25270 */
[----:B------:R-:W-:Y:S02]  /*43c0*/  IADD3 R25, PT, PT, -R25, RZ, RZ ;  /* 0x000000ff19197210 */ /* 0x000fe40007ffe1ff */
[----:B------:R-:W-:Y:S02]  /*43d0*/  SHF.L.U32 R3, R24, R3, RZ ;  /* 0x0000000318037219 */ /* 0x000fe400000006ff */
[----:B------:R-:W-:Y:S02]  /*43e0*/  FSETP.NEU.FTZ.AND P0, PT, R27, R0, PT ;  /* 0x000000001b00720b */ /* 0x000fe40003f1d000 */
[----:B------:R-:W-:Y:S02]  /*43f0*/  SEL R25, R25, RZ, P3 ;  /* 0x000000ff19197207 */ /* 0x000fe40001800000 */
[----:B------:R-:W-:Y:S02]  /*4400*/  ISETP.NE.AND P1, PT, R3, RZ, P1 ;  /* 0x000000ff0300720c */ /* 0x000fe40000f25270 */
[----:B------:R-:W-:-:S02]  /*4410*/  SHF.R.U32.HI R25, RZ, R25, R24 ;  /* 0x00000019ff197219 */ /* 0x000fc40000011618 */
[----:B------:R-:W-:Y:S02]  /*4420*/  PLOP3.LUT P0, PT, P0, P1, PT, 0xf8, 0x8f ;  /* 0x00000000008f781c */ /* 0x000fe40000703f70 */
[----:B------:R-:W-:Y:S02]  /*4430*/  SHF.R.U32.HI R3, RZ, 0x1, R25 ;  /* 0x00000001ff037819 */ /* 0x000fe40000011619 */
[----:B------:R-:W-:-:S04]  /*4440*/  SEL R0, RZ, 0x1, !P0 ;  /* 0x00000001ff007807 */ /* 0x000fc80004000000 */
[----:B------:R-:W-:-:S04]  /*4450*/  LOP3.LUT R0, R0, 0x1, R3, 0xf8, !PT ;  /* 0x0000000100007812 */ /* 0x000fc800078ef803 */
[----:B------:R-:W-:-:S04]  /*4460*/  LOP3.LUT R0, R0, R25, RZ, 0xc0, !PT ;  /* 0x0000001900007212 */ /* 0x000fc800078ec0ff */
[----:B------:R-:W-:-:S04]  /*4470*/  IADD3 R0, PT, PT, R3, R0, RZ ;  /* 0x0000000003007210 */ /* 0x000fc80007ffe0ff */
[----:B------:R-:W-:Y:S01]  /*4480*/  LOP3.LUT R7, R0, R7, RZ, 0xfc, !PT ;  /* 0x0000000700077212 */ /* 0x000fe200078efcff */
[----:B------:R-:W-:Y:S06]  /*4490*/  BRA `(.L_x_105) ;  /* 0x0000000000107947 */ /* 0x000fec0003800000 */
.L_x_104:
[----:B------:R-:W-:-:S04]  /*44a0*/  LOP3.LUT R7, R7, 0x80000000, RZ, 0xc0, !PT ;  /* 0x8000000007077812 */ /* 0x000fc800078ec0ff */
[----:B------:R-:W-:Y:S01]  /*44b0*/  LOP3.LUT R7, R7, 0x7f800000, RZ, 0xfc, !PT ;  /* 0x7f80000007077812 */ /* 0x000fe200078efcff */
[----:B------:R-:W-:Y:S06]  /*44c0*/  BRA `(.L_x_105) ;  /* 0x0000000000047947 */ /* 0x000fec0003800000 */
.L_x_103:
[----:B------:R-:W-:-:S07]  /*44d0*/  LEA R7, R26, R7, 0x17 ;  /* 0x000000071a077211 */ /* 0x000fce00078eb8ff */
.L_x_105:
[----:B------:R-:W-:Y:S05]  /*44e0*/  BSYNC.RECONVERGENT B1 ;  /* 0x0000000000017941 */ /* 0x000fea0003800200 */
.L_x_102:
[----:B------:R-:W-:Y:S01]  /*44f0*/  MOV R0, R7 ;  /* 0x0000000700007202 */ /* 0x000fe20000000f00 */
[----:B------:R-:W-:Y:S06]  /*4500*/  BRA `(.L_x_106) ;  /* 0x0000000000207947 */ /* 0x000fec0003800000 */
.L_x_101:
[----:B------:R-:W-:-:S04]  /*4510*/  LOP3.LUT R0, R0, 0x80000000, R3, 0x48, !PT ;  /* 0x8000000000007812 */ /* 0x000fc800078e4803 */
[----:B------:R-:W-:Y:S01]  /*4520*/  LOP3.LUT R0, R0, 0x7f800000, RZ, 0xfc, !PT ;  /* 0x7f80000000007812 */ /* 0x000fe200078efcff */
[----:B------:R-:W-:Y:S06]  /*4530*/  BRA `(.L_x_106) ;  /* 0x0000000000147947 */ /* 0x000fec0003800000 */
.L_x_100:
[----:B------:R-:W-:Y:S01]  /*4540*/  LOP3.LUT R0, R0, 0x80000000, R3, 0x48, !PT ;  /* 0x8000000000007812 */ /* 0x000fe200078e4803 */
[----:B------:R-:W-:Y:S06]  /*4550*/  BRA `(.L_x_106) ;  /* 0x00000000000c7947 */ /* 0x000fec0003800000 */
.L_x_99:
[----:B------:R-:W0:Y:S01]  /*4560*/  MUFU.RSQ R0, -QNAN ;  /* 0xffc0000000007908 */ /* 0x000e220000001400 */
[----:B------:R-:W-:Y:S05]  /*4570*/  BRA `(.L_x_106) ;  /* 0x0000000000047947 */ /* 0x000fea0003800000 */
.L_x_98:
[----:B------:R-:W-:-:S07]  /*4580*/  FADD.FTZ R0, R3, R0 ;  /* 0x0000000003007221 */ /* 0x000fce0000010000 */
.L_x_106:
[----:B------:R-:W-:Y:S05]  /*4590*/  BSYNC.RECONVERGENT B0 ;  /* 0x0000000000007941 */ /* 0x000fea0003800200 */
.L_x_96:
[----:B------:R-:W-:-:S04]  /*45a0*/  HFMA2 R7, -RZ, RZ, 0, 0 ;  /* 0x00000000ff077431 */ /* 0x000fc800000001ff */
[----:B0-----:R-:W-:Y:S05]  /*45b0*/  RET.REL.NODEC R6 `(_Z24batchnorm_forward_kernelPKfPfS0_S0_S1_S1_iif) ;  /* 0xffffffb806907950 */ /* 0x001fea0003c3ffff */
.L_x_107:
[----:B------:R-:W-:-:S00]  /*45c0*/  BRA `(.L_x_107) ;  /* 0xfffffffc00fc7947 */ /* 0x000fc0000383ffff */
[----:B------:R-:W-:-:S00]  /*45d0*/  NOP ;  /* 0x0000000000007918 */ /* 0x000fc00000000000 */
        /* <DEDUP_REMOVED lines=10> */
.L_x_109:


//--------------------- .nv.shared.reserved.0     --------------------------
	.section	.nv.shared.reserved.0,"aw",@nobits
	.weak		__nv_reservedSMEM_offset_0_alias
	.size		__nv_reservedSMEM_offset_0_alias, 0, 64
	.other		__nv_reservedSMEM_offset_0_alias,@"STO_CUDA_RESERVED_SHARED STV_DEFAULT"
__nv_reservedSMEM_offset_0_alias:
	.zero		0
	.zero		64


//--------------------- .nv.constant0._Z24batchnorm_forward_kernelPKfPfS0_S0_S1_S1_iif --------------------------
	.section	.nv.constant0._Z24batchnorm_forward_kernelPKfPfS0_S0_S1_S1_iif,"a",@progbits
	.sectionflags	@""
	.align	4
.nv.constant0._Z24batchnorm_forward_kernelPKfPfS0_S0_S1_S1_iif:
	.zero		956


//--------------------- SYMBOLS --------------------------

	.type		.nv.reservedSmem.offset0,@object
	.size		.nv.reservedSmem.offset0,0x4
